//
// Generated by NVIDIA NVVM Compiler
//
// Compiler Build ID: CL-36424714
// Cuda compilation tools, release 13.0, V13.0.88
// Based on NVVM 20.0.0
//

.version 9.0
.target sm_100
.address_size 64

	// .globl	_Z18monteCarloPiKernelPjjj
.global .align 4 .b8 precalc_xorwow_matrix[102400];
.global .align 4 .b8 precalc_xorwow_offset_matrix[102400];
.global .align 4 .b8 mrg32k3aM1[2304];
.global .align 4 .b8 mrg32k3aM2[2304];
.global .align 4 .b8 mrg32k3aM1SubSeq[2016];
.global .align 4 .b8 mrg32k3aM2SubSeq[2016];
.global .align 4 .b8 mrg32k3aM1Seq[2304];
.global .align 4 .b8 mrg32k3aM2Seq[2304];
.const .align 8 .b8 __cr_lgamma_table[72];

.visible .entry _Z18monteCarloPiKernelPjjj(
	.param .u64 .ptr .align 1 _Z18monteCarloPiKernelPjjj_param_0,
	.param .u32 _Z18monteCarloPiKernelPjjj_param_1,
	.param .u32 _Z18monteCarloPiKernelPjjj_param_2
)
{
	.local .align 8 .b8 	__local_depot0[48];
	.reg .b64 	%SP;
	.reg .b64 	%SPL;
	.reg .pred 	%p<66>;
	.reg .b32 	%r<1250>;
	.reg .b32 	%f<7>;
	.reg .b64 	%rd<25>;

	mov.u64 	%SPL, __local_depot0;
	ld.param.u64 	%rd10, [_Z18monteCarloPiKernelPjjj_param_0];
	ld.param.u32 	%r567, [_Z18monteCarloPiKernelPjjj_param_1];
	ld.param.u32 	%r570, [_Z18monteCarloPiKernelPjjj_param_2];
	add.u64 	%rd1, %SPL, 0;
	mov.u32 	%r571, %ctaid.x;
	mov.u32 	%r1, %ntid.x;
	mov.u32 	%r572, %tid.x;
	mad.lo.s32 	%r1247, %r571, %r1, %r572;
	xor.b32  	%r573, %r570, -1429050551;
	mul.lo.s32 	%r574, %r573, 1099087573;
	add.s32 	%r1241, %r574, -638133224;
	add.s32 	%r971, %r574, 123456789;
	st.local.v2.u32 	[%rd1], {%r1241, %r971};
	xor.b32  	%r970, %r574, 362436069;
	mov.b32 	%r969, -123459836;
	st.local.v2.u32 	[%rd1+8], {%r970, %r969};
	add.s32 	%r967, %r574, 5783321;
	mov.b32 	%r968, -589760388;
	st.local.v2.u32 	[%rd1+16], {%r968, %r967};
	setp.eq.s32 	%p1, %r1247, 0;
	@%p1 bra 	$L__BB0_115;
	cvt.u64.u32 	%rd24, %r1247;
	mov.b32 	%r954, 0;
	mov.b32 	%r969, -123459836;
	mov.b32 	%r968, -589760388;
$L__BB0_2:
	mov.u64 	%rd3, %rd24;
	and.b64  	%rd4, %rd3, 3;
	setp.eq.s64 	%p2, %rd4, 0;
	@%p2 bra 	$L__BB0_114;
	mul.wide.u32 	%rd12, %r954, 3200;
	mov.u64 	%rd13, precalc_xorwow_matrix;
	add.s64 	%rd5, %rd13, %rd12;
	mov.b32 	%r967, 0;
	mov.u32 	%r968, %r967;
	mov.u32 	%r969, %r967;
	mov.u32 	%r970, %r967;
	mov.u32 	%r971, %r967;
	mov.u32 	%r960, %r967;
$L__BB0_4:
	mul.wide.u32 	%rd14, %r960, 4;
	add.s64 	%rd15, %rd1, %rd14;
	ld.local.u32 	%r19, [%rd15+4];
	shl.b32 	%r20, %r960, 5;
	mov.b32 	%r966, 0;
$L__BB0_5:
	.pragma "nounroll";
	shr.u32 	%r580, %r19, %r966;
	and.b32  	%r581, %r580, 1;
	setp.eq.b32 	%p3, %r581, 1;
	not.pred 	%p4, %p3;
	add.s32 	%r582, %r20, %r966;
	mul.lo.s32 	%r583, %r582, 5;
	mul.wide.u32 	%rd16, %r583, 4;
	add.s64 	%rd6, %rd5, %rd16;
	@%p4 bra 	$L__BB0_7;
	ld.global.u32 	%r584, [%rd6];
	xor.b32  	%r971, %r971, %r584;
	ld.global.u32 	%r585, [%rd6+4];
	xor.b32  	%r970, %r970, %r585;
	ld.global.u32 	%r586, [%rd6+8];
	xor.b32  	%r969, %r969, %r586;
	ld.global.u32 	%r587, [%rd6+12];
	xor.b32  	%r968, %r968, %r587;
	ld.global.u32 	%r588, [%rd6+16];
	xor.b32  	%r967, %r967, %r588;
$L__BB0_7:
	and.b32  	%r590, %r580, 2;
	setp.eq.s32 	%p5, %r590, 0;
	@%p5 bra 	$L__BB0_9;
	ld.global.u32 	%r591, [%rd6+20];
	xor.b32  	%r971, %r971, %r591;
	ld.global.u32 	%r592, [%rd6+24];
	xor.b32  	%r970, %r970, %r592;
	ld.global.u32 	%r593, [%rd6+28];
	xor.b32  	%r969, %r969, %r593;
	ld.global.u32 	%r594, [%rd6+32];
	xor.b32  	%r968, %r968, %r594;
	ld.global.u32 	%r595, [%rd6+36];
	xor.b32  	%r967, %r967, %r595;
$L__BB0_9:
	and.b32  	%r597, %r580, 4;
	setp.eq.s32 	%p6, %r597, 0;
	@%p6 bra 	$L__BB0_11;
	ld.global.u32 	%r598, [%rd6+40];
	xor.b32  	%r971, %r971, %r598;
	ld.global.u32 	%r599, [%rd6+44];
	xor.b32  	%r970, %r970, %r599;
	ld.global.u32 	%r600, [%rd6+48];
	xor.b32  	%r969, %r969, %r600;
	ld.global.u32 	%r601, [%rd6+52];
	xor.b32  	%r968, %r968, %r601;
	ld.global.u32 	%r602, [%rd6+56];
	xor.b32  	%r967, %r967, %r602;
$L__BB0_11:
	and.b32  	%r604, %r580, 8;
	setp.eq.s32 	%p7, %r604, 0;
	@%p7 bra 	$L__BB0_13;
	ld.global.u32 	%r605, [%rd6+60];
	xor.b32  	%r971, %r971, %r605;
	ld.global.u32 	%r606, [%rd6+64];
	xor.b32  	%r970, %r970, %r606;
	ld.global.u32 	%r607, [%rd6+68];
	xor.b32  	%r969, %r969, %r607;
	ld.global.u32 	%r608, [%rd6+72];
	xor.b32  	%r968, %r968, %r608;
	ld.global.u32 	%r609, [%rd6+76];
	xor.b32  	%r967, %r967, %r609;
$L__BB0_13:
	and.b32  	%r611, %r580, 16;
	setp.eq.s32 	%p8, %r611, 0;
	@%p8 bra 	$L__BB0_15;
	ld.global.u32 	%r612, [%rd6+80];
	xor.b32  	%r971, %r971, %r612;
	ld.global.u32 	%r613, [%rd6+84];
	xor.b32  	%r970, %r970, %r613;
	ld.global.u32 	%r614, [%rd6+88];
	xor.b32  	%r969, %r969, %r614;
	ld.global.u32 	%r615, [%rd6+92];
	xor.b32  	%r968, %r968, %r615;
	ld.global.u32 	%r616, [%rd6+96];
	xor.b32  	%r967, %r967, %r616;
$L__BB0_15:
	and.b32  	%r618, %r580, 32;
	setp.eq.s32 	%p9, %r618, 0;
	@%p9 bra 	$L__BB0_17;
	ld.global.u32 	%r619, [%rd6+100];
	xor.b32  	%r971, %r971, %r619;
	ld.global.u32 	%r620, [%rd6+104];
	xor.b32  	%r970, %r970, %r620;
	ld.global.u32 	%r621, [%rd6+108];
	xor.b32  	%r969, %r969, %r621;
	ld.global.u32 	%r622, [%rd6+112];
	xor.b32  	%r968, %r968, %r622;
	ld.global.u32 	%r623, [%rd6+116];
	xor.b32  	%r967, %r967, %r623;
$L__BB0_17:
	and.b32  	%r625, %r580, 64;
	setp.eq.s32 	%p10, %r625, 0;
	@%p10 bra 	$L__BB0_19;
	ld.global.u32 	%r626, [%rd6+120];
	xor.b32  	%r971, %r971, %r626;
	ld.global.u32 	%r627, [%rd6+124];
	xor.b32  	%r970, %r970, %r627;
	ld.global.u32 	%r628, [%rd6+128];
	xor.b32  	%r969, %r969, %r628;
	ld.global.u32 	%r629, [%rd6+132];
	xor.b32  	%r968, %r968, %r629;
	ld.global.u32 	%r630, [%rd6+136];
	xor.b32  	%r967, %r967, %r630;
$L__BB0_19:
	and.b32  	%r632, %r580, 128;
	setp.eq.s32 	%p11, %r632, 0;
	@%p11 bra 	$L__BB0_21;
	ld.global.u32 	%r633, [%rd6+140];
	xor.b32  	%r971, %r971, %r633;
	ld.global.u32 	%r634, [%rd6+144];
	xor.b32  	%r970, %r970, %r634;
	ld.global.u32 	%r635, [%rd6+148];
	xor.b32  	%r969, %r969, %r635;
	ld.global.u32 	%r636, [%rd6+152];
	xor.b32  	%r968, %r968, %r636;
	ld.global.u32 	%r637, [%rd6+156];
	xor.b32  	%r967, %r967, %r637;
$L__BB0_21:
	and.b32  	%r639, %r580, 256;
	setp.eq.s32 	%p12, %r639, 0;
	@%p12 bra 	$L__BB0_23;
	ld.global.u32 	%r640, [%rd6+160];
	xor.b32  	%r971, %r971, %r640;
	ld.global.u32 	%r641, [%rd6+164];
	xor.b32  	%r970, %r970, %r641;
	ld.global.u32 	%r642, [%rd6+168];
	xor.b32  	%r969, %r969, %r642;
	ld.global.u32 	%r643, [%rd6+172];
	xor.b32  	%r968, %r968, %r643;
	ld.global.u32 	%r644, [%rd6+176];
	xor.b32  	%r967, %r967, %r644;
$L__BB0_23:
	and.b32  	%r646, %r580, 512;
	setp.eq.s32 	%p13, %r646, 0;
	@%p13 bra 	$L__BB0_25;
	ld.global.u32 	%r647, [%rd6+180];
	xor.b32  	%r971, %r971, %r647;
	ld.global.u32 	%r648, [%rd6+184];
	xor.b32  	%r970, %r970, %r648;
	ld.global.u32 	%r649, [%rd6+188];
	xor.b32  	%r969, %r969, %r649;
	ld.global.u32 	%r650, [%rd6+192];
	xor.b32  	%r968, %r968, %r650;
	ld.global.u32 	%r651, [%rd6+196];
	xor.b32  	%r967, %r967, %r651;
$L__BB0_25:
	and.b32  	%r653, %r580, 1024;
	setp.eq.s32 	%p14, %r653, 0;
	@%p14 bra 	$L__BB0_27;
	ld.global.u32 	%r654, [%rd6+200];
	xor.b32  	%r971, %r971, %r654;
	ld.global.u32 	%r655, [%rd6+204];
	xor.b32  	%r970, %r970, %r655;
	ld.global.u32 	%r656, [%rd6+208];
	xor.b32  	%r969, %r969, %r656;
	ld.global.u32 	%r657, [%rd6+212];
	xor.b32  	%r968, %r968, %r657;
	ld.global.u32 	%r658, [%rd6+216];
	xor.b32  	%r967, %r967, %r658;
$L__BB0_27:
	and.b32  	%r660, %r580, 2048;
	setp.eq.s32 	%p15, %r660, 0;
	@%p15 bra 	$L__BB0_29;
	ld.global.u32 	%r661, [%rd6+220];
	xor.b32  	%r971, %r971, %r661;
	ld.global.u32 	%r662, [%rd6+224];
	xor.b32  	%r970, %r970, %r662;
	ld.global.u32 	%r663, [%rd6+228];
	xor.b32  	%r969, %r969, %r663;
	ld.global.u32 	%r664, [%rd6+232];
	xor.b32  	%r968, %r968, %r664;
	ld.global.u32 	%r665, [%rd6+236];
	xor.b32  	%r967, %r967, %r665;
$L__BB0_29:
	and.b32  	%r667, %r580, 4096;
	setp.eq.s32 	%p16, %r667, 0;
	@%p16 bra 	$L__BB0_31;
	ld.global.u32 	%r668, [%rd6+240];
	xor.b32  	%r971, %r971, %r668;
	ld.global.u32 	%r669, [%rd6+244];
	xor.b32  	%r970, %r970, %r669;
	ld.global.u32 	%r670, [%rd6+248];
	xor.b32  	%r969, %r969, %r670;
	ld.global.u32 	%r671, [%rd6+252];
	xor.b32  	%r968, %r968, %r671;
	ld.global.u32 	%r672, [%rd6+256];
	xor.b32  	%r967, %r967, %r672;
$L__BB0_31:
	and.b32  	%r674, %r580, 8192;
	setp.eq.s32 	%p17, %r674, 0;
	@%p17 bra 	$L__BB0_33;
	ld.global.u32 	%r675, [%rd6+260];
	xor.b32  	%r971, %r971, %r675;
	ld.global.u32 	%r676, [%rd6+264];
	xor.b32  	%r970, %r970, %r676;
	ld.global.u32 	%r677, [%rd6+268];
	xor.b32  	%r969, %r969, %r677;
	ld.global.u32 	%r678, [%rd6+272];
	xor.b32  	%r968, %r968, %r678;
	ld.global.u32 	%r679, [%rd6+276];
	xor.b32  	%r967, %r967, %r679;
$L__BB0_33:
	and.b32  	%r681, %r580, 16384;
	setp.eq.s32 	%p18, %r681, 0;
	@%p18 bra 	$L__BB0_35;
	ld.global.u32 	%r682, [%rd6+280];
	xor.b32  	%r971, %r971, %r682;
	ld.global.u32 	%r683, [%rd6+284];
	xor.b32  	%r970, %r970, %r683;
	ld.global.u32 	%r684, [%rd6+288];
	xor.b32  	%r969, %r969, %r684;
	ld.global.u32 	%r685, [%rd6+292];
	xor.b32  	%r968, %r968, %r685;
	ld.global.u32 	%r686, [%rd6+296];
	xor.b32  	%r967, %r967, %r686;
$L__BB0_35:
	and.b32  	%r688, %r580, 32768;
	setp.eq.s32 	%p19, %r688, 0;
	@%p19 bra 	$L__BB0_37;
	ld.global.u32 	%r689, [%rd6+300];
	xor.b32  	%r971, %r971, %r689;
	ld.global.u32 	%r690, [%rd6+304];
	xor.b32  	%r970, %r970, %r690;
	ld.global.u32 	%r691, [%rd6+308];
	xor.b32  	%r969, %r969, %r691;
	ld.global.u32 	%r692, [%rd6+312];
	xor.b32  	%r968, %r968, %r692;
	ld.global.u32 	%r693, [%rd6+316];
	xor.b32  	%r967, %r967, %r693;
$L__BB0_37:
	add.s32 	%r966, %r966, 16;
	setp.ne.s32 	%p20, %r966, 32;
	@%p20 bra 	$L__BB0_5;
	mad.lo.s32 	%r694, %r960, -31, %r20;
	add.s32 	%r960, %r694, 1;
	setp.ne.s32 	%p21, %r960, 5;
	@%p21 bra 	$L__BB0_4;
	st.local.u32 	[%rd1+4], %r971;
	st.local.v2.u32 	[%rd1+8], {%r970, %r969};
	st.local.v2.u32 	[%rd1+16], {%r968, %r967};
	setp.eq.s64 	%p22, %rd4, 1;
	@%p22 bra 	$L__BB0_114;
	mov.b32 	%r967, 0;
	mov.u32 	%r968, %r967;
	mov.u32 	%r969, %r967;
	mov.u32 	%r970, %r967;
	mov.u32 	%r971, %r967;
	mov.u32 	%r1052, %r967;
$L__BB0_41:
	mul.wide.u32 	%rd17, %r1052, 4;
	add.s64 	%rd18, %rd1, %rd17;
	ld.local.u32 	%r195, [%rd18+4];
	shl.b32 	%r196, %r1052, 5;
	mov.b32 	%r1058, 0;
$L__BB0_42:
	.pragma "nounroll";
	shr.u32 	%r697, %r195, %r1058;
	and.b32  	%r698, %r697, 1;
	setp.eq.b32 	%p23, %r698, 1;
	not.pred 	%p24, %p23;
	add.s32 	%r699, %r196, %r1058;
	mul.lo.s32 	%r700, %r699, 5;
	mul.wide.u32 	%rd19, %r700, 4;
	add.s64 	%rd7, %rd5, %rd19;
	@%p24 bra 	$L__BB0_44;
	ld.global.u32 	%r701, [%rd7];
	xor.b32  	%r971, %r971, %r701;
	ld.global.u32 	%r702, [%rd7+4];
	xor.b32  	%r970, %r970, %r702;
	ld.global.u32 	%r703, [%rd7+8];
	xor.b32  	%r969, %r969, %r703;
	ld.global.u32 	%r704, [%rd7+12];
	xor.b32  	%r968, %r968, %r704;
	ld.global.u32 	%r705, [%rd7+16];
	xor.b32  	%r967, %r967, %r705;
$L__BB0_44:
	and.b32  	%r707, %r697, 2;
	setp.eq.s32 	%p25, %r707, 0;
	@%p25 bra 	$L__BB0_46;
	ld.global.u32 	%r708, [%rd7+20];
	xor.b32  	%r971, %r971, %r708;
	ld.global.u32 	%r709, [%rd7+24];
	xor.b32  	%r970, %r970, %r709;
	ld.global.u32 	%r710, [%rd7+28];
	xor.b32  	%r969, %r969, %r710;
	ld.global.u32 	%r711, [%rd7+32];
	xor.b32  	%r968, %r968, %r711;
	ld.global.u32 	%r712, [%rd7+36];
	xor.b32  	%r967, %r967, %r712;
$L__BB0_46:
	and.b32  	%r714, %r697, 4;
	setp.eq.s32 	%p26, %r714, 0;
	@%p26 bra 	$L__BB0_48;
	ld.global.u32 	%r715, [%rd7+40];
	xor.b32  	%r971, %r971, %r715;
	ld.global.u32 	%r716, [%rd7+44];
	xor.b32  	%r970, %r970, %r716;
	ld.global.u32 	%r717, [%rd7+48];
	xor.b32  	%r969, %r969, %r717;
	ld.global.u32 	%r718, [%rd7+52];
	xor.b32  	%r968, %r968, %r718;
	ld.global.u32 	%r719, [%rd7+56];
	xor.b32  	%r967, %r967, %r719;
$L__BB0_48:
	and.b32  	%r721, %r697, 8;
	setp.eq.s32 	%p27, %r721, 0;
	@%p27 bra 	$L__BB0_50;
	ld.global.u32 	%r722, [%rd7+60];
	xor.b32  	%r971, %r971, %r722;
	ld.global.u32 	%r723, [%rd7+64];
	xor.b32  	%r970, %r970, %r723;
	ld.global.u32 	%r724, [%rd7+68];
	xor.b32  	%r969, %r969, %r724;
	ld.global.u32 	%r725, [%rd7+72];
	xor.b32  	%r968, %r968, %r725;
	ld.global.u32 	%r726, [%rd7+76];
	xor.b32  	%r967, %r967, %r726;
$L__BB0_50:
	and.b32  	%r728, %r697, 16;
	setp.eq.s32 	%p28, %r728, 0;
	@%p28 bra 	$L__BB0_52;
	ld.global.u32 	%r729, [%rd7+80];
	xor.b32  	%r971, %r971, %r729;
	ld.global.u32 	%r730, [%rd7+84];
	xor.b32  	%r970, %r970, %r730;
	ld.global.u32 	%r731, [%rd7+88];
	xor.b32  	%r969, %r969, %r731;
	ld.global.u32 	%r732, [%rd7+92];
	xor.b32  	%r968, %r968, %r732;
	ld.global.u32 	%r733, [%rd7+96];
	xor.b32  	%r967, %r967, %r733;
$L__BB0_52:
	and.b32  	%r735, %r697, 32;
	setp.eq.s32 	%p29, %r735, 0;
	@%p29 bra 	$L__BB0_54;
	ld.global.u32 	%r736, [%rd7+100];
	xor.b32  	%r971, %r971, %r736;
	ld.global.u32 	%r737, [%rd7+104];
	xor.b32  	%r970, %r970, %r737;
	ld.global.u32 	%r738, [%rd7+108];
	xor.b32  	%r969, %r969, %r738;
	ld.global.u32 	%r739, [%rd7+112];
	xor.b32  	%r968, %r968, %r739;
	ld.global.u32 	%r740, [%rd7+116];
	xor.b32  	%r967, %r967, %r740;
$L__BB0_54:
	and.b32  	%r742, %r697, 64;
	setp.eq.s32 	%p30, %r742, 0;
	@%p30 bra 	$L__BB0_56;
	ld.global.u32 	%r743, [%rd7+120];
	xor.b32  	%r971, %r971, %r743;
	ld.global.u32 	%r744, [%rd7+124];
	xor.b32  	%r970, %r970, %r744;
	ld.global.u32 	%r745, [%rd7+128];
	xor.b32  	%r969, %r969, %r745;
	ld.global.u32 	%r746, [%rd7+132];
	xor.b32  	%r968, %r968, %r746;
	ld.global.u32 	%r747, [%rd7+136];
	xor.b32  	%r967, %r967, %r747;
$L__BB0_56:
	and.b32  	%r749, %r697, 128;
	setp.eq.s32 	%p31, %r749, 0;
	@%p31 bra 	$L__BB0_58;
	ld.global.u32 	%r750, [%rd7+140];
	xor.b32  	%r971, %r971, %r750;
	ld.global.u32 	%r751, [%rd7+144];
	xor.b32  	%r970, %r970, %r751;
	ld.global.u32 	%r752, [%rd7+148];
	xor.b32  	%r969, %r969, %r752;
	ld.global.u32 	%r753, [%rd7+152];
	xor.b32  	%r968, %r968, %r753;
	ld.global.u32 	%r754, [%rd7+156];
	xor.b32  	%r967, %r967, %r754;
$L__BB0_58:
	and.b32  	%r756, %r697, 256;
	setp.eq.s32 	%p32, %r756, 0;
	@%p32 bra 	$L__BB0_60;
	ld.global.u32 	%r757, [%rd7+160];
	xor.b32  	%r971, %r971, %r757;
	ld.global.u32 	%r758, [%rd7+164];
	xor.b32  	%r970, %r970, %r758;
	ld.global.u32 	%r759, [%rd7+168];
	xor.b32  	%r969, %r969, %r759;
	ld.global.u32 	%r760, [%rd7+172];
	xor.b32  	%r968, %r968, %r760;
	ld.global.u32 	%r761, [%rd7+176];
	xor.b32  	%r967, %r967, %r761;
$L__BB0_60:
	and.b32  	%r763, %r697, 512;
	setp.eq.s32 	%p33, %r763, 0;
	@%p33 bra 	$L__BB0_62;
	ld.global.u32 	%r764, [%rd7+180];
	xor.b32  	%r971, %r971, %r764;
	ld.global.u32 	%r765, [%rd7+184];
	xor.b32  	%r970, %r970, %r765;
	ld.global.u32 	%r766, [%rd7+188];
	xor.b32  	%r969, %r969, %r766;
	ld.global.u32 	%r767, [%rd7+192];
	xor.b32  	%r968, %r968, %r767;
	ld.global.u32 	%r768, [%rd7+196];
	xor.b32  	%r967, %r967, %r768;
$L__BB0_62:
	and.b32  	%r770, %r697, 1024;
	setp.eq.s32 	%p34, %r770, 0;
	@%p34 bra 	$L__BB0_64;
	ld.global.u32 	%r771, [%rd7+200];
	xor.b32  	%r971, %r971, %r771;
	ld.global.u32 	%r772, [%rd7+204];
	xor.b32  	%r970, %r970, %r772;
	ld.global.u32 	%r773, [%rd7+208];
	xor.b32  	%r969, %r969, %r773;
	ld.global.u32 	%r774, [%rd7+212];
	xor.b32  	%r968, %r968, %r774;
	ld.global.u32 	%r775, [%rd7+216];
	xor.b32  	%r967, %r967, %r775;
$L__BB0_64:
	and.b32  	%r777, %r697, 2048;
	setp.eq.s32 	%p35, %r777, 0;
	@%p35 bra 	$L__BB0_66;
	ld.global.u32 	%r778, [%rd7+220];
	xor.b32  	%r971, %r971, %r778;
	ld.global.u32 	%r779, [%rd7+224];
	xor.b32  	%r970, %r970, %r779;
	ld.global.u32 	%r780, [%rd7+228];
	xor.b32  	%r969, %r969, %r780;
	ld.global.u32 	%r781, [%rd7+232];
	xor.b32  	%r968, %r968, %r781;
	ld.global.u32 	%r782, [%rd7+236];
	xor.b32  	%r967, %r967, %r782;
$L__BB0_66:
	and.b32  	%r784, %r697, 4096;
	setp.eq.s32 	%p36, %r784, 0;
	@%p36 bra 	$L__BB0_68;
	ld.global.u32 	%r785, [%rd7+240];
	xor.b32  	%r971, %r971, %r785;
	ld.global.u32 	%r786, [%rd7+244];
	xor.b32  	%r970, %r970, %r786;
	ld.global.u32 	%r787, [%rd7+248];
	xor.b32  	%r969, %r969, %r787;
	ld.global.u32 	%r788, [%rd7+252];
	xor.b32  	%r968, %r968, %r788;
	ld.global.u32 	%r789, [%rd7+256];
	xor.b32  	%r967, %r967, %r789;
$L__BB0_68:
	and.b32  	%r791, %r697, 8192;
	setp.eq.s32 	%p37, %r791, 0;
	@%p37 bra 	$L__BB0_70;
	ld.global.u32 	%r792, [%rd7+260];
	xor.b32  	%r971, %r971, %r792;
	ld.global.u32 	%r793, [%rd7+264];
	xor.b32  	%r970, %r970, %r793;
	ld.global.u32 	%r794, [%rd7+268];
	xor.b32  	%r969, %r969, %r794;
	ld.global.u32 	%r795, [%rd7+272];
	xor.b32  	%r968, %r968, %r795;
	ld.global.u32 	%r796, [%rd7+276];
	xor.b32  	%r967, %r967, %r796;
$L__BB0_70:
	and.b32  	%r798, %r697, 16384;
	setp.eq.s32 	%p38, %r798, 0;
	@%p38 bra 	$L__BB0_72;
	ld.global.u32 	%r799, [%rd7+280];
	xor.b32  	%r971, %r971, %r799;
	ld.global.u32 	%r800, [%rd7+284];
	xor.b32  	%r970, %r970, %r800;
	ld.global.u32 	%r801, [%rd7+288];
	xor.b32  	%r969, %r969, %r801;
	ld.global.u32 	%r802, [%rd7+292];
	xor.b32  	%r968, %r968, %r802;
	ld.global.u32 	%r803, [%rd7+296];
	xor.b32  	%r967, %r967, %r803;
$L__BB0_72:
	and.b32  	%r805, %r697, 32768;
	setp.eq.s32 	%p39, %r805, 0;
	@%p39 bra 	$L__BB0_74;
	ld.global.u32 	%r806, [%rd7+300];
	xor.b32  	%r971, %r971, %r806;
	ld.global.u32 	%r807, [%rd7+304];
	xor.b32  	%r970, %r970, %r807;
	ld.global.u32 	%r808, [%rd7+308];
	xor.b32  	%r969, %r969, %r808;
	ld.global.u32 	%r809, [%rd7+312];
	xor.b32  	%r968, %r968, %r809;
	ld.global.u32 	%r810, [%rd7+316];
	xor.b32  	%r967, %r967, %r810;
$L__BB0_74:
	add.s32 	%r1058, %r1058, 16;
	setp.ne.s32 	%p40, %r1058, 32;
	@%p40 bra 	$L__BB0_42;
	mad.lo.s32 	%r811, %r1052, -31, %r196;
	add.s32 	%r1052, %r811, 1;
	setp.ne.s32 	%p41, %r1052, 5;
	@%p41 bra 	$L__BB0_41;
	st.local.u32 	[%rd1+4], %r971;
	st.local.v2.u32 	[%rd1+8], {%r970, %r969};
	st.local.v2.u32 	[%rd1+16], {%r968, %r967};
	setp.ne.s64 	%p42, %rd4, 3;
	@%p42 bra 	$L__BB0_114;
	mov.b32 	%r967, 0;
	mov.u32 	%r968, %r967;
	mov.u32 	%r969, %r967;
	mov.u32 	%r970, %r967;
	mov.u32 	%r971, %r967;
	mov.u32 	%r1144, %r967;
$L__BB0_78:
	mul.wide.u32 	%rd20, %r1144, 4;
	add.s64 	%rd21, %rd1, %rd20;
	ld.local.u32 	%r371, [%rd21+4];
	shl.b32 	%r372, %r1144, 5;
	mov.b32 	%r1150, 0;
$L__BB0_79:
	.pragma "nounroll";
	shr.u32 	%r814, %r371, %r1150;
	and.b32  	%r815, %r814, 1;
	setp.eq.b32 	%p43, %r815, 1;
	not.pred 	%p44, %p43;
	add.s32 	%r816, %r372, %r1150;
	mul.lo.s32 	%r817, %r816, 5;
	mul.wide.u32 	%rd22, %r817, 4;
	add.s64 	%rd8, %rd5, %rd22;
	@%p44 bra 	$L__BB0_81;
	ld.global.u32 	%r818, [%rd8];
	xor.b32  	%r971, %r971, %r818;
	ld.global.u32 	%r819, [%rd8+4];
	xor.b32  	%r970, %r970, %r819;
	ld.global.u32 	%r820, [%rd8+8];
	xor.b32  	%r969, %r969, %r820;
	ld.global.u32 	%r821, [%rd8+12];
	xor.b32  	%r968, %r968, %r821;
	ld.global.u32 	%r822, [%rd8+16];
	xor.b32  	%r967, %r967, %r822;
$L__BB0_81:
	and.b32  	%r824, %r814, 2;
	setp.eq.s32 	%p45, %r824, 0;
	@%p45 bra 	$L__BB0_83;
	ld.global.u32 	%r825, [%rd8+20];
	xor.b32  	%r971, %r971, %r825;
	ld.global.u32 	%r826, [%rd8+24];
	xor.b32  	%r970, %r970, %r826;
	ld.global.u32 	%r827, [%rd8+28];
	xor.b32  	%r969, %r969, %r827;
	ld.global.u32 	%r828, [%rd8+32];
	xor.b32  	%r968, %r968, %r828;
	ld.global.u32 	%r829, [%rd8+36];
	xor.b32  	%r967, %r967, %r829;
$L__BB0_83:
	and.b32  	%r831, %r814, 4;
	setp.eq.s32 	%p46, %r831, 0;
	@%p46 bra 	$L__BB0_85;
	ld.global.u32 	%r832, [%rd8+40];
	xor.b32  	%r971, %r971, %r832;
	ld.global.u32 	%r833, [%rd8+44];
	xor.b32  	%r970, %r970, %r833;
	ld.global.u32 	%r834, [%rd8+48];
	xor.b32  	%r969, %r969, %r834;
	ld.global.u32 	%r835, [%rd8+52];
	xor.b32  	%r968, %r968, %r835;
	ld.global.u32 	%r836, [%rd8+56];
	xor.b32  	%r967, %r967, %r836;
$L__BB0_85:
	and.b32  	%r838, %r814, 8;
	setp.eq.s32 	%p47, %r838, 0;
	@%p47 bra 	$L__BB0_87;
	ld.global.u32 	%r839, [%rd8+60];
	xor.b32  	%r971, %r971, %r839;
	ld.global.u32 	%r840, [%rd8+64];
	xor.b32  	%r970, %r970, %r840;
	ld.global.u32 	%r841, [%rd8+68];
	xor.b32  	%r969, %r969, %r841;
	ld.global.u32 	%r842, [%rd8+72];
	xor.b32  	%r968, %r968, %r842;
	ld.global.u32 	%r843, [%rd8+76];
	xor.b32  	%r967, %r967, %r843;
$L__BB0_87:
	and.b32  	%r845, %r814, 16;
	setp.eq.s32 	%p48, %r845, 0;
	@%p48 bra 	$L__BB0_89;
	ld.global.u32 	%r846, [%rd8+80];
	xor.b32  	%r971, %r971, %r846;
	ld.global.u32 	%r847, [%rd8+84];
	xor.b32  	%r970, %r970, %r847;
	ld.global.u32 	%r848, [%rd8+88];
	xor.b32  	%r969, %r969, %r848;
	ld.global.u32 	%r849, [%rd8+92];
	xor.b32  	%r968, %r968, %r849;
	ld.global.u32 	%r850, [%rd8+96];
	xor.b32  	%r967, %r967, %r850;
$L__BB0_89:
	and.b32  	%r852, %r814, 32;
	setp.eq.s32 	%p49, %r852, 0;
	@%p49 bra 	$L__BB0_91;
	ld.global.u32 	%r853, [%rd8+100];
	xor.b32  	%r971, %r971, %r853;
	ld.global.u32 	%r854, [%rd8+104];
	xor.b32  	%r970, %r970, %r854;
	ld.global.u32 	%r855, [%rd8+108];
	xor.b32  	%r969, %r969, %r855;
	ld.global.u32 	%r856, [%rd8+112];
	xor.b32  	%r968, %r968, %r856;
	ld.global.u32 	%r857, [%rd8+116];
	xor.b32  	%r967, %r967, %r857;
$L__BB0_91:
	and.b32  	%r859, %r814, 64;
	setp.eq.s32 	%p50, %r859, 0;
	@%p50 bra 	$L__BB0_93;
	ld.global.u32 	%r860, [%rd8+120];
	xor.b32  	%r971, %r971, %r860;
	ld.global.u32 	%r861, [%rd8+124];
	xor.b32  	%r970, %r970, %r861;
	ld.global.u32 	%r862, [%rd8+128];
	xor.b32  	%r969, %r969, %r862;
	ld.global.u32 	%r863, [%rd8+132];
	xor.b32  	%r968, %r968, %r863;
	ld.global.u32 	%r864, [%rd8+136];
	xor.b32  	%r967, %r967, %r864;
$L__BB0_93:
	and.b32  	%r866, %r814, 128;
	setp.eq.s32 	%p51, %r866, 0;
	@%p51 bra 	$L__BB0_95;
	ld.global.u32 	%r867, [%rd8+140];
	xor.b32  	%r971, %r971, %r867;
	ld.global.u32 	%r868, [%rd8+144];
	xor.b32  	%r970, %r970, %r868;
	ld.global.u32 	%r869, [%rd8+148];
	xor.b32  	%r969, %r969, %r869;
	ld.global.u32 	%r870, [%rd8+152];
	xor.b32  	%r968, %r968, %r870;
	ld.global.u32 	%r871, [%rd8+156];
	xor.b32  	%r967, %r967, %r871;
$L__BB0_95:
	and.b32  	%r873, %r814, 256;
	setp.eq.s32 	%p52, %r873, 0;
	@%p52 bra 	$L__BB0_97;
	ld.global.u32 	%r874, [%rd8+160];
	xor.b32  	%r971, %r971, %r874;
	ld.global.u32 	%r875, [%rd8+164];
	xor.b32  	%r970, %r970, %r875;
	ld.global.u32 	%r876, [%rd8+168];
	xor.b32  	%r969, %r969, %r876;
	ld.global.u32 	%r877, [%rd8+172];
	xor.b32  	%r968, %r968, %r877;
	ld.global.u32 	%r878, [%rd8+176];
	xor.b32  	%r967, %r967, %r878;
$L__BB0_97:
	and.b32  	%r880, %r814, 512;
	setp.eq.s32 	%p53, %r880, 0;
	@%p53 bra 	$L__BB0_99;
	ld.global.u32 	%r881, [%rd8+180];
	xor.b32  	%r971, %r971, %r881;
	ld.global.u32 	%r882, [%rd8+184];
	xor.b32  	%r970, %r970, %r882;
	ld.global.u32 	%r883, [%rd8+188];
	xor.b32  	%r969, %r969, %r883;
	ld.global.u32 	%r884, [%rd8+192];
	xor.b32  	%r968, %r968, %r884;
	ld.global.u32 	%r885, [%rd8+196];
	xor.b32  	%r967, %r967, %r885;
$L__BB0_99:
	and.b32  	%r887, %r814, 1024;
	setp.eq.s32 	%p54, %r887, 0;
	@%p54 bra 	$L__BB0_101;
	ld.global.u32 	%r888, [%rd8+200];
	xor.b32  	%r971, %r971, %r888;
	ld.global.u32 	%r889, [%rd8+204];
	xor.b32  	%r970, %r970, %r889;
	ld.global.u32 	%r890, [%rd8+208];
	xor.b32  	%r969, %r969, %r890;
	ld.global.u32 	%r891, [%rd8+212];
	xor.b32  	%r968, %r968, %r891;
	ld.global.u32 	%r892, [%rd8+216];
	xor.b32  	%r967, %r967, %r892;
$L__BB0_101:
	and.b32  	%r894, %r814, 2048;
	setp.eq.s32 	%p55, %r894, 0;
	@%p55 bra 	$L__BB0_103;
	ld.global.u32 	%r895, [%rd8+220];
	xor.b32  	%r971, %r971, %r895;
	ld.global.u32 	%r896, [%rd8+224];
	xor.b32  	%r970, %r970, %r896;
	ld.global.u32 	%r897, [%rd8+228];
	xor.b32  	%r969, %r969, %r897;
	ld.global.u32 	%r898, [%rd8+232];
	xor.b32  	%r968, %r968, %r898;
	ld.global.u32 	%r899, [%rd8+236];
	xor.b32  	%r967, %r967, %r899;
$L__BB0_103:
	and.b32  	%r901, %r814, 4096;
	setp.eq.s32 	%p56, %r901, 0;
	@%p56 bra 	$L__BB0_105;
	ld.global.u32 	%r902, [%rd8+240];
	xor.b32  	%r971, %r971, %r902;
	ld.global.u32 	%r903, [%rd8+244];
	xor.b32  	%r970, %r970, %r903;
	ld.global.u32 	%r904, [%rd8+248];
	xor.b32  	%r969, %r969, %r904;
	ld.global.u32 	%r905, [%rd8+252];
	xor.b32  	%r968, %r968, %r905;
	ld.global.u32 	%r906, [%rd8+256];
	xor.b32  	%r967, %r967, %r906;
$L__BB0_105:
	and.b32  	%r908, %r814, 8192;
	setp.eq.s32 	%p57, %r908, 0;
	@%p57 bra 	$L__BB0_107;
	ld.global.u32 	%r909, [%rd8+260];
	xor.b32  	%r971, %r971, %r909;
	ld.global.u32 	%r910, [%rd8+264];
	xor.b32  	%r970, %r970, %r910;
	ld.global.u32 	%r911, [%rd8+268];
	xor.b32  	%r969, %r969, %r911;
	ld.global.u32 	%r912, [%rd8+272];
	xor.b32  	%r968, %r968, %r912;
	ld.global.u32 	%r913, [%rd8+276];
	xor.b32  	%r967, %r967, %r913;
$L__BB0_107:
	and.b32  	%r915, %r814, 16384;
	setp.eq.s32 	%p58, %r915, 0;
	@%p58 bra 	$L__BB0_109;
	ld.global.u32 	%r916, [%rd8+280];
	xor.b32  	%r971, %r971, %r916;
	ld.global.u32 	%r917, [%rd8+284];
	xor.b32  	%r970, %r970, %r917;
	ld.global.u32 	%r918, [%rd8+288];
	xor.b32  	%r969, %r969, %r918;
	ld.global.u32 	%r919, [%rd8+292];
	xor.b32  	%r968, %r968, %r919;
	ld.global.u32 	%r920, [%rd8+296];
	xor.b32  	%r967, %r967, %r920;
$L__BB0_109:
	and.b32  	%r922, %r814, 32768;
	setp.eq.s32 	%p59, %r922, 0;
	@%p59 bra 	$L__BB0_111;
	ld.global.u32 	%r923, [%rd8+300];
	xor.b32  	%r971, %r971, %r923;
	ld.global.u32 	%r924, [%rd8+304];
	xor.b32  	%r970, %r970, %r924;
	ld.global.u32 	%r925, [%rd8+308];
	xor.b32  	%r969, %r969, %r925;
	ld.global.u32 	%r926, [%rd8+312];
	xor.b32  	%r968, %r968, %r926;
	ld.global.u32 	%r927, [%rd8+316];
	xor.b32  	%r967, %r967, %r927;
$L__BB0_111:
	add.s32 	%r1150, %r1150, 16;
	setp.ne.s32 	%p60, %r1150, 32;
	@%p60 bra 	$L__BB0_79;
	mad.lo.s32 	%r928, %r1144, -31, %r372;
	add.s32 	%r1144, %r928, 1;
	setp.ne.s32 	%p61, %r1144, 5;
	@%p61 bra 	$L__BB0_78;
	st.local.u32 	[%rd1+4], %r971;
	st.local.v2.u32 	[%rd1+8], {%r970, %r969};
	st.local.v2.u32 	[%rd1+16], {%r968, %r967};
$L__BB0_114:
	shr.u64 	%rd24, %rd3, 2;
	add.s32 	%r954, %r954, 1;
	setp.gt.u64 	%p62, %rd3, 3;
	@%p62 bra 	$L__BB0_2;
$L__BB0_115:
	setp.ge.u32 	%p63, %r1247, %r567;
	mov.b32 	%r1249, 0;
	@%p63 bra 	$L__BB0_118;
	mov.u32 	%r931, %nctaid.x;
	mul.lo.s32 	%r552, %r931, %r1;
	mov.b32 	%r1249, 0;
$L__BB0_117:
	mov.u32 	%r556, %r969;
	mov.u32 	%r555, %r968;
	mov.u32 	%r969, %r967;
	shr.u32 	%r932, %r971, 2;
	xor.b32  	%r933, %r932, %r971;
	shl.b32 	%r934, %r969, 4;
	shl.b32 	%r935, %r933, 1;
	xor.b32  	%r936, %r935, %r934;
	xor.b32  	%r937, %r936, %r933;
	xor.b32  	%r968, %r937, %r969;
	add.s32 	%r938, %r1241, %r968;
	add.s32 	%r939, %r938, 362437;
	cvt.rn.f32.u32 	%f1, %r939;
	fma.rn.f32 	%f2, %f1, 0f2F800000, 0f2F000000;
	shr.u32 	%r940, %r970, 2;
	xor.b32  	%r941, %r940, %r970;
	shl.b32 	%r942, %r968, 4;
	shl.b32 	%r943, %r941, 1;
	xor.b32  	%r944, %r943, %r942;
	xor.b32  	%r945, %r944, %r941;
	xor.b32  	%r967, %r945, %r968;
	add.s32 	%r1241, %r1241, 724874;
	add.s32 	%r946, %r967, %r1241;
	cvt.rn.f32.u32 	%f3, %r946;
	fma.rn.f32 	%f4, %f3, 0f2F800000, 0f2F000000;
	mul.f32 	%f5, %f4, %f4;
	fma.rn.f32 	%f6, %f2, %f2, %f5;
	setp.le.f32 	%p64, %f6, 0f3F800000;
	selp.u32 	%r947, 1, 0, %p64;
	add.s32 	%r1249, %r1249, %r947;
	add.s32 	%r1247, %r1247, %r552;
	setp.lt.u32 	%p65, %r1247, %r567;
	mov.u32 	%r970, %r555;
	mov.u32 	%r971, %r556;
	@%p65 bra 	$L__BB0_117;
$L__BB0_118:
	cvta.to.global.u64 	%rd23, %rd10;
	atom.global.add.u32 	%r948, [%rd23], %r1249;
	ret;

}


// ===== COMPILED SASS (sm_100) =====

	.target	sm_100

	.elftype	@"ET_EXEC"


//--------------------- .note.nv.tkinfo           --------------------------
	.section	.note.nv.tkinfo,"",@"SHT_NOTE"
	.sectionflags	@"SHF_NOTE_NV_TKINFO"
	.tkinfo
        /*0018*/ 	.word	0x00000002
        /*0030*/ 	.string	""
        /*0030*/ 	.string	"ptxas"
        /*0030*/ 	.string	"Cuda compilation tools, release 13.0, V13.0.88"
        /*0030*/ 	.string	"Build cuda_13.0.r13.0/compiler.36424714_0"
        /*0030*/ 	.string	"-arch sm_100 -m 64 "



//--------------------- .note.nv.cuinfo           --------------------------
	.section	.note.nv.cuinfo,"",@"SHT_NOTE"
	.sectionflags	@"SHF_NOTE_NV_CUINFO"
        /*0018*/ 	.short	0x0002
        /*001a*/ 	.short	0x0064
        /*001c*/ 	.short	0x0082
	.zero		2


//--------------------- .nv.info                  --------------------------
	.section	.nv.info,"",@"SHT_CUDA_INFO"
	.align	4


	//----- nvinfo : EIATTR_REGCOUNT
	.align		4
        /*0000*/ 	.byte	0x04, 0x2f
        /*0002*/ 	.short	(.L_10 - .L_9)
	.align		4
.L_9:
        /*0004*/ 	.word	index@(_Z18monteCarloPiKernelPjjj)
        /*0008*/ 	.word	0x0000001f


	//----- nvinfo : EIATTR_FRAME_SIZE
	.align		4
.L_10:
        /*000c*/ 	.byte	0x04, 0x11
        /*000e*/ 	.short	(.L_12 - .L_11)
	.align		4
.L_11:
        /*0010*/ 	.word	index@(_Z18monteCarloPiKernelPjjj)
        /*0014*/ 	.word	0x00000030


	//----- nvinfo : EIATTR_MIN_STACK_SIZE
	.align		4
.L_12:
        /*0018*/ 	.byte	0x04, 0x12
        /*001a*/ 	.short	(.L_14 - .L_13)
	.align		4
.L_13:
        /*001c*/ 	.word	index@(_Z18monteCarloPiKernelPjjj)
        /*0020*/ 	.word	0x00000030
.L_14:


//--------------------- .nv.compat                --------------------------
	.section	.nv.compat,"",@"SHT_CUDA_COMPAT_INFO"
	.align	4
        /*0000*/ 	.byte	0x02, 0x09, 0x00, 0x00, 0x02, 0x02, 0x01, 0x00, 0x02, 0x05, 0x05, 0x00, 0x03, 0x07, 0x01, 0x01
        /*0010*/ 	.byte	0x02, 0x03, 0x00, 0x00, 0x02, 0x06, 0x01, 0x00, 0x04, 0x0b, 0x08, 0x00, 0x01, 0x00, 0x00, 0x00
        /*0020*/ 	.byte	0x00, 0x00, 0x00, 0x00


//--------------------- .nv.info._Z18monteCarloPiKernelPjjj --------------------------
	.section	.nv.info._Z18monteCarloPiKernelPjjj,"",@"SHT_CUDA_INFO"
	.sectionflags	@""
	.align	4


	//----- nvinfo : EIATTR_CUDA_API_VERSION
	.align		4
        /*0000*/ 	.byte	0x04, 0x37
        /*0002*/ 	.short	(.L_16 - .L_15)
.L_15:
        /*0004*/ 	.word	0x00000082


	//----- nvinfo : EIATTR_KPARAM_INFO
	.align		4
.L_16:
        /*0008*/ 	.byte	0x04, 0x17
        /*000a*/ 	.short	(.L_18 - .L_17)
.L_17:
        /*000c*/ 	.word	0x00000000
        /*0010*/ 	.short	0x0002
        /*0012*/ 	.short	0x000c
        /*0014*/ 	.byte	0x00, 0xf0, 0x11, 0x00


	//----- nvinfo : EIATTR_KPARAM_INFO
	.align		4
.L_18:
        /*0018*/ 	.byte	0x04, 0x17
        /*001a*/ 	.short	(.L_20 - .L_19)
.L_19:
        /*001c*/ 	.word	0x00000000
        /*0020*/ 	.short	0x0001
        /*0022*/ 	.short	0x0008
        /*0024*/ 	.byte	0x00, 0xf0, 0x11, 0x00


	//----- nvinfo : EIATTR_KPARAM_INFO
	.align		4
.L_20:
        /*0028*/ 	.byte	0x04, 0x17
        /*002a*/ 	.short	(.L_22 - .L_21)
.L_21:
        /*002c*/ 	.word	0x00000000
        /*0030*/ 	.short	0x0000
        /*0032*/ 	.short	0x0000
        /*0034*/ 	.byte	0x00, 0xf5, 0x21, 0x00


	//----- nvinfo : EIATTR_SPARSE_MMA_MASK
	.align		4
.L_22:
        /*0038*/ 	.byte	0x03, 0x50
        /*003a*/ 	.short	0x0000


	//----- nvinfo : EIATTR_MAXREG_COUNT
	.align		4
        /*003c*/ 	.byte	0x03, 0x1b
        /*003e*/ 	.short	0x00ff


	//----- nvinfo : EIATTR_MERCURY_ISA_VERSION
	.align		4
        /*0040*/ 	.byte	0x03, 0x5f
        /*0042*/ 	.short	0x0101


	//----- nvinfo : EIATTR_INT_WARP_WIDE_INSTR_OFFSETS
	.align		4
        /*0044*/ 	.byte	0x04, 0x31
        /*0046*/ 	.short	(.L_24 - .L_23)


	//   ....[0]....
.L_23:
        /*0048*/ 	.word	0x000029b0


	//   ....[1]....
        /*004c*/ 	.word	0x000029d0


	//----- nvinfo : EIATTR_VRC_CTA_INIT_COUNT
	.align		4
.L_24:
        /*0050*/ 	.byte	0x02, 0x4a
	.zero		1
	.zero		1


	//----- nvinfo : EIATTR_EXIT_INSTR_OFFSETS
	.align		4
        /*0054*/ 	.byte	0x04, 0x1c
        /*0056*/ 	.short	(.L_26 - .L_25)


	//   ....[0]....
.L_25:
        /*0058*/ 	.word	0x00002a20


	//----- nvinfo : EIATTR_CRS_STACK_SIZE
	.align		4
.L_26:
        /*005c*/ 	.byte	0x04, 0x1e
        /*005e*/ 	.short	(.L_28 - .L_27)
.L_27:
        /*0060*/ 	.word	0x00000000


	//----- nvinfo : EIATTR_CBANK_PARAM_SIZE
	.align		4
.L_28:
        /*0064*/ 	.byte	0x03, 0x19
        /*0066*/ 	.short	0x0010


	//----- nvinfo : EIATTR_PARAM_CBANK
	.align		4
        /*0068*/ 	.byte	0x04, 0x0a
        /*006a*/ 	.short	(.L_30 - .L_29)
	.align		4
.L_29:
        /*006c*/ 	.word	index@(.nv.constant0._Z18monteCarloPiKernelPjjj)
        /*0070*/ 	.short	0x0380
        /*0072*/ 	.short	0x0010


	//----- nvinfo : EIATTR_SW_WAR
	.align		4
.L_30:
        /*0074*/ 	.byte	0x04, 0x36
        /*0076*/ 	.short	(.L_32 - .L_31)
.L_31:
        /*0078*/ 	.word	0x00000008
.L_32:


//--------------------- .nv.callgraph             --------------------------
	.section	.nv.callgraph,"",@"SHT_CUDA_CALLGRAPH"
	.align	4
	.sectionentsize	8
	.align		4
        /*0000*/ 	.word	0x00000000
	.align		4
        /*0004*/ 	.word	0xffffffff
	.align		4
        /*0008*/ 	.word	0x00000000
	.align		4
        /*000c*/ 	.word	0xfffffffe
	.align		4
        /*0010*/ 	.word	0x00000000
	.align		4
        /*0014*/ 	.word	0xfffffffd
	.align		4
        /*0018*/ 	.word	0x00000000
	.align		4
        /*001c*/ 	.word	0xfffffffc


//--------------------- .nv.constant4             --------------------------
	.section	.nv.constant4,"a",@progbits
	.align	8
	.align		8
.nv.constant4:
        /*0000*/ 	.dword	precalc_xorwow_matrix
	.align		8
        /*0008*/ 	.dword	precalc_xorwow_offset_matrix
	.align		8
        /*0010*/ 	.dword	mrg32k3aM1
	.align		8
        /*0018*/ 	.dword	mrg32k3aM2
	.align		8
        /*0020*/ 	.dword	mrg32k3aM1SubSeq
	.align		8
        /*0028*/ 	.dword	mrg32k3aM2SubSeq
	.align		8
        /*0030*/ 	.dword	mrg32k3aM1Seq
	.align		8
        /*0038*/ 	.dword	mrg32k3aM2Seq


//--------------------- .nv.constant3             --------------------------
	.section	.nv.constant3,"a",@progbits
	.align	8
.nv.constant3:
	.type		__cr_lgamma_table,@object
	.size		__cr_lgamma_table,(.L_8 - __cr_lgamma_table)
__cr_lgamma_table:
        /*0000*/ 	.byte	0x00, 0x00, 0x00, 0x00, 0x00, 0x00, 0x00, 0x00, 0x00, 0x00, 0x00, 0x00, 0x00, 0x00, 0x00, 0x00
        /*0010*/ 	.byte	0xef, 0x39, 0xfa, 0xfe, 0x42, 0x2e, 0xe6, 0x3f, 0x02, 0x20, 0x2a, 0xfa, 0x0b, 0xab, 0xfc, 0x3f
        /*0020*/ 	.byte	0xf9, 0x2c, 0x92, 0x7c, 0xa7, 0x6c, 0x09, 0x40, 0xc9, 0x79, 0x44, 0x3c, 0x64, 0x26, 0x13, 0x40
        /*0030*/ 	.byte	0xca, 0x01, 0xcf, 0x3a, 0x27, 0x51, 0x1a, 0x40, 0x30, 0xcc, 0x2d, 0xf3, 0xe1, 0x0c, 0x21, 0x40
        /*0040*/ 	.byte	0x0d, 0xb7, 0xfc, 0x82, 0x8e, 0x35, 0x25, 0x40
.L_8:


//--------------------- .text._Z18monteCarloPiKernelPjjj --------------------------
	.section	.text._Z18monteCarloPiKernelPjjj,"ax",@progbits
	.align	128
        .global         _Z18monteCarloPiKernelPjjj
        .type           _Z18monteCarloPiKernelPjjj,@function
        .size           _Z18monteCarloPiKernelPjjj,(.L_x_15 - _Z18monteCarloPiKernelPjjj)
        .other          _Z18monteCarloPiKernelPjjj,@"STO_CUDA_ENTRY STV_DEFAULT"
_Z18monteCarloPiKernelPjjj:
.text._Z18monteCarloPiKernelPjjj:
[----:B------:R-:W0:Y:S08]  /*0000*/  LDC R1, c[0x0][0x37c] ;  /* 0x0000df00ff017b82 */ /* 0x000e300000000800 */
[----:B------:R-:W1:Y:S01]  /*0010*/  LDC R0, c[0x0][0x38c] ;  /* 0x0000e300ff007b82 */ /* 0x000e620000000800 */
[----:B------:R-:W2:Y:S01]  /*0020*/  S2R R7, SR_TID.X ;  /* 0x0000000000077919 */ /* 0x000ea20000002100 */
[----:B0-----:R-:W-:Y:S01]  /*0030*/  VIADD R1, R1, 0xffffffd0 ;  /* 0xffffffd001017836 */ /* 0x001fe20000000000 */
[----:B------:R-:W0:Y:S01]  /*0040*/  LDCU.64 UR6, c[0x0][0x358] ;  /* 0x00006b00ff0677ac */ /* 0x000e220008000a00 */
[----:B------:R-:W-:Y:S01]  /*0050*/  IMAD.MOV.U32 R11, RZ, RZ, -0x75bd8fc ;  /* 0xf8a42704ff0b7424 */ /* 0x000fe200078e00ff */
[----:B------:R-:W-:Y:S01]  /*0060*/  BSSY.RECONVERGENT B0, `(.L_x_0) ;  /* 0x0000266000007945 */ /* 0x000fe20003800200 */
[----:B------:R-:W-:-:S02]  /*0070*/  IMAD.MOV.U32 R8, RZ, RZ, -0x23270784 ;  /* 0xdcd8f87cff087424 */ /* 0x000fc400078e00ff */
[----:B------:R-:W2:Y:S01]  /*0080*/  S2UR UR4, SR_CTAID.X ;  /* 0x00000000000479c3 */ /* 0x000ea20000002500 */
[----:B------:R-:W-:-:S07]  /*0090*/  IMAD.MOV.U32 R4, RZ, RZ, -0x23270784 ;  /* 0xdcd8f87cff047424 */ /* 0x000fce00078e00ff */
[----:B------:R-:W2:Y:S01]  /*00a0*/  LDC R12, c[0x0][0x360] ;  /* 0x0000d800ff0c7b82 */ /* 0x000ea20000000800 */
[----:B-1----:R-:W-:-:S05]  /*00b0*/  LOP3.LUT R0, R0, 0xaad26b49, RZ, 0x3c, !PT ;  /* 0xaad26b4900007812 */ /* 0x002fca00078e3cff */
[----:B------:R-:W-:-:S04]  /*00c0*/  IMAD R0, R0, 0x4182bed5, RZ ;  /* 0x4182bed500007824 */ /* 0x000fc800078e02ff */
[C---:B------:R-:W-:Y:S01]  /*00d0*/  VIADD R5, R0.reuse, 0x583f19 ;  /* 0x00583f1900057836 */ /* 0x040fe20000000000 */
[C---:B------:R-:W-:Y:S01]  /*00e0*/  LOP3.LUT R6, R0.reuse, 0x159a55e5, RZ, 0x3c, !PT ;  /* 0x159a55e500067812 */ /* 0x040fe200078e3cff */
[C---:B------:R-:W-:Y:S02]  /*00f0*/  VIADD R2, R0.reuse, 0xd9f6dc18 ;  /* 0xd9f6dc1800027836 */ /* 0x040fe40000000000 */
[----:B------:R-:W-:Y:S02]  /*0100*/  IMAD.MOV.U32 R9, RZ, RZ, R5 ;  /* 0x000000ffff097224 */ /* 0x000fe400078e0005 */
[----:B------:R-:W-:Y:S02]  /*0110*/  IMAD.MOV.U32 R10, RZ, RZ, R6 ;  /* 0x000000ffff0a7224 */ /* 0x000fe400078e0006 */
[----:B------:R-:W-:Y:S01]  /*0120*/  VIADD R3, R0, 0x75bcd15 ;  /* 0x075bcd1500037836 */ /* 0x000fe20000000000 */
[----:B------:R1:W-:Y:S01]  /*0130*/  STL.64 [R1+0x10], R8 ;  /* 0x0000100801007387 */ /* 0x0003e20000100a00 */
[----:B--2---:R-:W-:-:S02]  /*0140*/  IMAD R0, R12, UR4, R7 ;  /* 0x000000040c007c24 */ /* 0x004fc4000f8e0207 */
[----:B------:R-:W-:Y:S01]  /*0150*/  IMAD.MOV.U32 R7, RZ, RZ, -0x75bd8fc ;  /* 0xf8a42704ff077424 */ /* 0x000fe200078e00ff */
[----:B------:R1:W-:Y:S02]  /*0160*/  STL.64 [R1+0x8], R10 ;  /* 0x0000080a01007387 */ /* 0x0003e40000100a00 */
[----:B------:R-:W-:Y:S02]  /*0170*/  ISETP.NE.AND P0, PT, R0, RZ, PT ;  /* 0x000000ff0000720c */ /* 0x000fe40003f05270 */
[----:B------:R1:W-:Y:S11]  /*0180*/  STL.64 [R1], R2 ;  /* 0x0000000201007387 */ /* 0x0003f60000100a00 */
[----:B0-----:R-:W-:Y:S05]  /*0190*/  @!P0 BRA `(.L_x_1) ;  /* 0x0000002400488947 */ /* 0x001fea0003800000 */
[----:B------:R-:W-:Y:S02]  /*01a0*/  IMAD.MOV.U32 R15, RZ, RZ, R0 ;  /* 0x000000ffff0f7224 */ /* 0x000fe400078e0000 */
[----:B------:R-:W-:Y:S02]  /*01b0*/  IMAD.MOV.U32 R14, RZ, RZ, RZ ;  /* 0x000000ffff0e7224 */ /* 0x000fe400078e00ff */
[----:B------:R-:W-:Y:S02]  /*01c0*/  IMAD.MOV.U32 R13, RZ, RZ, RZ ;  /* 0x000000ffff0d7224 */ /* 0x000fe400078e00ff */
[----:B------:R-:W-:Y:S02]  /*01d0*/  IMAD.MOV.U32 R7, RZ, RZ, -0x75bd8fc ;  /* 0xf8a42704ff077424 */ /* 0x000fe400078e00ff */
[----:B------:R-:W-:-:S07]  /*01e0*/  IMAD.MOV.U32 R4, RZ, RZ, -0x23270784 ;  /* 0xdcd8f87cff047424 */ /* 0x000fce00078e00ff */
.L_x_10:
[----:B------:R-:W-:Y:S01]  /*01f0*/  LOP3.LUT R21, R15, 0x3, RZ, 0xc0, !PT ;  /* 0x000000030f157812 */ /* 0x000fe200078ec0ff */
[----:B------:R-:W-:Y:S03]  /*0200*/  BSSY.RECONVERGENT B1, `(.L_x_2) ;  /* 0x0000245000017945 */ /* 0x000fe60003800200 */
[----:B------:R-:W-:-:S04]  /*0210*/  ISETP.NE.U32.AND P0, PT, R21, RZ, PT ;  /* 0x000000ff1500720c */ /* 0x000fc80003f05070 */
[----:B------:R-:W-:-:S13]  /*0220*/  ISETP.NE.AND.EX P0, PT, RZ, RZ, PT, P0 ;  /* 0x000000ffff00720c */ /* 0x000fda0003f05300 */
[----:B0-23--:R-:W-:Y:S05]  /*0230*/  @!P0 BRA `(.L_x_3) ;  /* 0x0000002400048947 */ /* 0x00dfea0003800000 */
[----:B-1----:R-:W0:Y:S01]  /*0240*/  LDC.64 R8, c[0x4][RZ] ;  /* 0x01000000ff087b82 */ /* 0x002e220000000a00 */
[----:B------:R-:W-:Y:S01]  /*0250*/  IMAD.MOV.U32 R16, RZ, RZ, RZ ;  /* 0x000000ffff107224 */ /* 0x000fe200078e00ff */
[----:B------:R-:W-:Y:S02]  /*0260*/  CS2R R4, SRZ ;  /* 0x0000000000047805 */ /* 0x000fe4000001ff00 */
[----:B------:R-:W-:Y:S01]  /*0270*/  CS2R R6, SRZ ;  /* 0x0000000000067805 */ /* 0x000fe2000001ff00 */
[----:B------:R-:W-:Y:S02]  /*0280*/  IMAD.MOV.U32 R3, RZ, RZ, RZ ;  /* 0x000000ffff037224 */ /* 0x000fe400078e00ff */
[----:B0-----:R-:W-:-:S07]  /*0290*/  IMAD.WIDE.U32 R8, R13, 0xc80, R8 ;  /* 0x00000c800d087825 */ /* 0x001fce00078e0008 */
.L_x_5:
[----:B------:R-:W-:-:S06]  /*02a0*/  IMAD R17, R16, 0x4, R1 ;  /* 0x0000000410117824 */ /* 0x000fcc00078e0201 */
[----:B------:R-:W5:Y:S01]  /*02b0*/  LDL R17, [R17+0x4] ;  /* 0x0000040011117983 */ /* 0x000f620000100800 */
[----:B------:R-:W-:Y:S01]  /*02c0*/  IMAD.SHL.U32 R18, R16, 0x20, RZ ;  /* 0x0000002010127824 */ /* 0x000fe200078e00ff */
[----:B------:R-:W-:-:S06]  /*02d0*/  UMOV UR4, URZ ;  /* 0x000000ff00047c82 */ /* 0x000fcc0008000000 */
.L_x_4:
[----:B-----5:R-:W-:Y:S01]  /*02e0*/  SHF.R.U32.HI R24, RZ, UR4, R17 ;  /* 0x00000004ff187c19 */ /* 0x020fe20008011611 */
[----:B------:R-:W-:-:S03]  /*02f0*/  VIADD R10, R18, UR4 ;  /* 0x00000004120a7c36 */ /* 0x000fc60008000000 */
[----:B------:R-:W-:-:S04]  /*0300*/  LOP3.LUT R11, R24, 0x1, RZ, 0xc0, !PT ;  /* 0x00000001180b7812 */ /* 0x000fc800078ec0ff */
[----:B------:R-:W-:Y:S01]  /*0310*/  ISETP.NE.U32.AND P0, PT, R11, 0x1, PT ;  /* 0x000000010b00780c */ /* 0x000fe20003f05070 */
[----:B------:R-:W-:-:S03]  /*0320*/  IMAD R11, R10, 0x5, RZ ;  /* 0x000000050a0b7824 */ /* 0x000fc600078e02ff */
[----:B------:R-:W-:Y:S01]  /*0330*/  R2P PR, R24, 0x7e ;  /* 0x0000007e18007804 */ /* 0x000fe20000000000 */
[----:B------:R-:W-:-:S08]  /*0340*/  IMAD.WIDE.U32 R10, R11, 0x4, R8 ;  /* 0x000000040b0a7825 */ /* 0x000fd000078e0008 */
[----:B------:R-:W2:Y:S04]  /*0350*/  @!P0 LDG.E R22, desc[UR6][R10.64+0x10] ;  /* 0x000010060a168981 */ /* 0x000ea8000c1e1900 */
[----:B------:R-:W3:Y:S04]  /*0360*/  @P1 LDG.E R26, desc[UR6][R10.64+0x24] ;  /* 0x000024060a1a1981 */ /* 0x000ee8000c1e1900 */
[----:B------:R-:W4:Y:S04]  /*0370*/  @P2 LDG.E R28, desc[UR6][R10.64+0x38] ;  /* 0x000038060a1c2981 */ /* 0x000f28000c1e1900 */
[----:B------:R-:W4:Y:S04]  /*0380*/  @!P0 LDG.E R20, desc[UR6][R10.64] ;  /* 0x000000060a148981 */ /* 0x000f28000c1e1900 */
[----:B------:R-:W4:Y:S04]  /*0390*/  @P3 LDG.E R19, desc[UR6][R10.64+0x4c] ;  /* 0x00004c060a133981 */ /* 0x000f28000c1e1900 */
[----:B------:R-:W4:Y:S04]  /*03a0*/  @!P0 LDG.E R23, desc[UR6][R10.64+0xc] ;  /* 0x00000c060a178981 */ /* 0x000f28000c1e1900 */
[----:B------:R-:W4:Y:S01]  /*03b0*/  @P4 LDG.E R25, desc[UR6][R10.64+0x54] ;  /* 0x000054060a194981 */ /* 0x000f22000c1e1900 */
[----:B--2---:R-:W-:-:S03]  /*03c0*/  @!P0 LOP3.LUT R5, R5, R22, RZ, 0x3c, !PT ;  /* 0x0000001605058212 */ /* 0x004fc600078e3cff */
[----:B------:R-:W2:Y:S01]  /*03d0*/  @P4 LDG.E R22, desc[UR6][R10.64+0x60] ;  /* 0x000060060a164981 */ /* 0x000ea2000c1e1900 */
[----:B---3--:R-:W-:-:S03]  /*03e0*/  @P1 LOP3.LUT R5, R5, R26, RZ, 0x3c, !PT ;  /* 0x0000001a05051212 */ /* 0x008fc600078e3cff */
[----:B------:R-:W3:Y:S01]  /*03f0*/  @P5 LDG.E R26, desc[UR6][R10.64+0x74] ;  /* 0x000074060a1a5981 */ /* 0x000ee2000c1e1900 */
[----:B----4-:R-:W-:Y:S02]  /*0400*/  @P2 LOP3.LUT R5, R5, R28, RZ, 0x3c, !PT ;  /* 0x0000001c05052212 */ /* 0x010fe400078e3cff */
[----:B------:R-:W-:Y:S02]  /*0410*/  @!P0 LOP3.LUT R3, R3, R20, RZ, 0x3c, !PT ;  /* 0x0000001403038212 */ /* 0x000fe400078e3cff */
[----:B------:R-:W4:Y:S01]  /*0420*/  @!P0 LDG.E R20, desc[UR6][R10.64+0x8] ;  /* 0x000008060a148981 */ /* 0x000f22000c1e1900 */
[----:B------:R-:W-:-:S03]  /*0430*/  @P3 LOP3.LUT R5, R5, R19, RZ, 0x3c, !PT ;  /* 0x0000001305053212 */ /* 0x000fc600078e3cff */
[----:B------:R-:W3:Y:S01]  /*0440*/  @!P0 LDG.E R19, desc[UR6][R10.64+0x4] ;  /* 0x000004060a138981 */ /* 0x000ee2000c1e1900 */
[----:B------:R-:W-:-:S03]  /*0450*/  @!P0 LOP3.LUT R4, R4, R23, RZ, 0x3c, !PT ;  /* 0x0000001704048212 */ /* 0x000fc600078e3cff */
[----:B------:R-:W3:Y:S01]  /*0460*/  @P1 LDG.E R23, desc[UR6][R10.64+0x20] ;  /* 0x000020060a171981 */ /* 0x000ee2000c1e1900 */
[----:B--2---:R-:W-:-:S03]  /*0470*/  @P4 LOP3.LUT R5, R5, R22, RZ, 0x3c, !PT ;  /* 0x0000001605054212 */ /* 0x004fc600078e3cff */
[----:B------:R-:W2:Y:S01]  /*0480*/  @P1 LDG.E R22, desc[UR6][R10.64+0x1c] ;  /* 0x00001c060a161981 */ /* 0x000ea2000c1e1900 */
[----:B----4-:R-:W-:-:S03]  /*0490*/  @!P0 LOP3.LUT R7, R7, R20, RZ, 0x3c, !PT ;  /* 0x0000001407078212 */ /* 0x010fc600078e3cff */
[----:B------:R-:W4:Y:S01]  /*04a0*/  @P1 LDG.E R20, desc[UR6][R10.64+0x14] ;  /* 0x000014060a141981 */ /* 0x000f22000c1e1900 */
[----:B---3--:R-:W-:-:S03]  /*04b0*/  @!P0 LOP3.LUT R6, R6, R19, RZ, 0x3c, !PT ;  /* 0x0000001306068212 */ /* 0x008fc600078e3cff */
[----:B------:R-:W3:Y:S01]  /*04c0*/  @P1 LDG.E R19, desc[UR6][R10.64+0x18] ;  /* 0x000018060a131981 */ /* 0x000ee2000c1e1900 */
[----:B------:R-:W-:-:S03]  /*04d0*/  @P5 LOP3.LUT R5, R5, R26, RZ, 0x3c, !PT ;  /* 0x0000001a05055212 */ /* 0x000fc600078e3cff */
[----:B------:R-:W3:Y:S01]  /*04e0*/  @P6 LDG.E R26, desc[UR6][R10.64+0x88] ;  /* 0x000088060a1a6981 */ /* 0x000ee2000c1e1900 */
[----:B------:R-:W-:-:S03]  /*04f0*/  @P1 LOP3.LUT R4, R4, R23, RZ, 0x3c, !PT ;  /* 0x0000001704041212 */ /* 0x000fc600078e3cff */
[----:B------:R-:W3:Y:S01]  /*0500*/  @P2 LDG.E R23, desc[UR6][R10.64+0x34] ;  /* 0x000034060a172981 */ /* 0x000ee2000c1e1900 */
[----:B--2---:R-:W-:-:S03]  /*0510*/  @P1 LOP3.LUT R7, R7, R22, RZ, 0x3c, !PT ;  /* 0x0000001607071212 */ /* 0x004fc600078e3cff */
[----:B------:R-:W2:Y:S01]  /*0520*/  @P2 LDG.E R22, desc[UR6][R10.64+0x30] ;  /* 0x000030060a162981 */ /* 0x000ea2000c1e1900 */
[----:B----4-:R-:W-:-:S03]  /*0530*/  @P1 LOP3.LUT R3, R3, R20, RZ, 0x3c, !PT ;  /* 0x0000001403031212 */ /* 0x010fc600078e3cff */
[----:B------:R-:W4:Y:S01]  /*0540*/  @P2 LDG.E R20, desc[UR6][R10.64+0x28] ;  /* 0x000028060a142981 */ /* 0x000f22000c1e1900 */
[----:B---3--:R-:W-:-:S03]  /*0550*/  @P1 LOP3.LUT R6, R6, R19, RZ, 0x3c, !PT ;  /* 0x0000001306061212 */ /* 0x008fc600078e3cff */
        /* <DEDUP_REMOVED lines=21> */
[----:B------:R-:W-:Y:S02]  /*06b0*/  @P4 LOP3.LUT R6, R6, R25, RZ, 0x3c, !PT ;  /* 0x0000001906064212 */ /* 0x000fe400078e3cff */
[----:B------:R-:W-:Y:S01]  /*06c0*/  LOP3.LUT P0, RZ, R24, 0x80, RZ, 0xc0, !PT ;  /* 0x0000008018ff7812 */ /* 0x000fe2000780c0ff */
        /* <DEDUP_REMOVED lines=20> */
[----:B------:R-:W-:Y:S02]  /*0810*/  @P0 LOP3.LUT R5, R5, R26, RZ, 0x3c, !PT ;  /* 0x0000001a05050212 */ /* 0x000fe400078e3cff */
[----:B------:R-:W-:Y:S02]  /*0820*/  @P0 LOP3.LUT R4, R4, R23, RZ, 0x3c, !PT ;  /* 0x0000001704040212 */ /* 0x000fe400078e3cff */
[----:B--2---:R-:W-:Y:S02]  /*0830*/  @P0 LOP3.LUT R7, R7, R22, RZ, 0x3c, !PT ;  /* 0x0000001607070212 */ /* 0x004fe400078e3cff */
[----:B----4-:R-:W-:Y:S02]  /*0840*/  @P0 LOP3.LUT R3, R3, R20, RZ, 0x3c, !PT ;  /* 0x0000001403030212 */ /* 0x010fe400078e3cff */
[----:B---3--:R-:W-:-:S02]  /*0850*/  @P0 LOP3.LUT R6, R6, R19, RZ, 0x3c, !PT ;  /* 0x0000001306060212 */ /* 0x008fc400078e3cff */
[----:B------:R-:W-:-:S13]  /*0860*/  R2P PR, R24.B1, 0x7f ;  /* 0x0000007f18007804 */ /* 0x000fda0000001000 */
[----:B------:R-:W2:Y:S04]  /*0870*/  @P0 LDG.E R20, desc[UR6][R10.64+0xa0] ;  /* 0x0000a0060a140981 */ /* 0x000ea8000c1e1900 */
[----:B------:R-:W3:Y:S04]  /*0880*/  @P0 LDG.E R22, desc[UR6][R10.64+0xa8] ;  /* 0x0000a8060a160981 */ /* 0x000ee8000c1e1900 */
[----:B------:R-:W4:Y:S04]  /*0890*/  @P0 LDG.E R19, desc[UR6][R10.64+0xa4] ;  /* 0x0000a4060a130981 */ /* 0x000f28000c1e1900 */
[----:B------:R-:W4:Y:S04]  /*08a0*/  @P0 LDG.E R23, desc[UR6][R10.64+0xac] ;  /* 0x0000ac060a170981 */ /* 0x000f28000c1e1900 */
[----:B------:R-:W4:Y:S04]  /*08b0*/  @P1 LDG.E R26, desc[UR6][R10.64+0xbc] ;  /* 0x0000bc060a1a1981 */ /* 0x000f28000c1e1900 */
[----:B------:R-:W4:Y:S01]  /*08c0*/  @P1 LDG.E R25, desc[UR6][R10.64+0xb8] ;  /* 0x0000b8060a191981 */ /* 0x000f22000c1e1900 */
[----:B--2---:R-:W-:-:S03]  /*08d0*/  @P0 LOP3.LUT R3, R3, R20, RZ, 0x3c, !PT ;  /* 0x0000001403030212 */ /* 0x004fc600078e3cff */
[----:B------:R-:W2:Y:S01]  /*08e0*/  @P0 LDG.E R20, desc[UR6][R10.64+0xb0] ;  /* 0x0000b0060a140981 */ /* 0x000ea2000c1e1900 */
[----:B---3--:R-:W-:-:S03]  /*08f0*/  @P0 LOP3.LUT R7, R7, R22, RZ, 0x3c, !PT ;  /* 0x0000001607070212 */ /* 0x008fc600078e3cff */
[----:B------:R-:W3:Y:S01]  /*0900*/  @P1 LDG.E R22, desc[UR6][R10.64+0xb4] ;  /* 0x0000b4060a161981 */ /* 0x000ee2000c1e1900 */
[----:B----4-:R-:W-:-:S03]  /*0910*/  @P0 LOP3.LUT R6, R6, R19, RZ, 0x3c, !PT ;  /* 0x0000001306060212 */ /* 0x010fc600078e3cff */
[----:B------:R-:W4:Y:S01]  /*0920*/  @P1 LDG.E R19, desc[UR6][R10.64+0xc0] ;  /* 0x0000c0060a131981 */ /* 0x000f22000c1e1900 */
[----:B------:R-:W-:-:S03]  /*0930*/  @P0 LOP3.LUT R4, R4, R23, RZ, 0x3c, !PT ;  /* 0x0000001704040212 */ /* 0x000fc600078e3cff */
[----:B------:R-:W4:Y:S01]  /*0940*/  @P2 LDG.E R23, desc[UR6][R10.64+0xcc] ;  /* 0x0000cc060a172981 */ /* 0x000f22000c1e1900 */
[----:B------:R-:W-:-:S03]  /*0950*/  @P1 LOP3.LUT R7, R7, R26, RZ, 0x3c, !PT ;  /* 0x0000001a07071212 */ /* 0x000fc600078e3cff */
[----:B------:R-:W4:Y:S01]  /*0960*/  @P2 LDG.E R26, desc[UR6][R10.64+0xd0] ;  /* 0x0000d0060a1a2981 */ /* 0x000f22000c1e1900 */
[----:B--2---:R-:W-:Y:S02]  /*0970*/  @P0 LOP3.LUT R5, R5, R20, RZ, 0x3c, !PT ;  /* 0x0000001405050212 */ /* 0x004fe400078e3cff */
[----:B------:R-:W-:Y:S01]  /*0980*/  LOP3.LUT P0, RZ, R24, 0x8000, RZ, 0xc0, !PT ;  /* 0x0000800018ff7812 */ /* 0x000fe2000780c0ff */
[----:B------:R-:W2:Y:S01]  /*0990*/  @P2 LDG.E R20, desc[UR6][R10.64+0xd8] ;  /* 0x0000d8060a142981 */ /* 0x000ea2000c1e1900 */
[----:B---3--:R-:W-:-:S03]  /*09a0*/  @P1 LOP3.LUT R3, R3, R22, RZ, 0x3c, !PT ;  /* 0x0000001603031212 */ /* 0x008fc600078e3cff */
[----:B------:R-:W3:Y:S04]  /*09b0*/  @P1 LDG.E R22, desc[UR6][R10.64+0xc4] ;  /* 0x0000c4060a161981 */ /* 0x000ee8000c1e1900 */
[----:B------:R-:W2:Y:S01]  /*09c0*/  @P2 LDG.E R24, desc[UR6][R10.64+0xc8] ;  /* 0x0000c8060a182981 */ /* 0x000ea2000c1e1900 */
[----:B------:R-:W-:Y:S02]  /*09d0*/  @P1 LOP3.LUT R6, R6, R25, RZ, 0x3c, !PT ;  /* 0x0000001906061212 */ /* 0x000fe400078e3cff */
[----:B----4-:R-:W-:Y:S01]  /*09e0*/  @P1 LOP3.LUT R4, R4, R19, RZ, 0x3c, !PT ;  /* 0x0000001304041212 */ /* 0x010fe200078e3cff */
[----:B------:R-:W4:Y:S01]  /*09f0*/  @P2 LDG.E R25, desc[UR6][R10.64+0xd4] ;  /* 0x0000d4060a192981 */ /* 0x000f22000c1e1900 */
[----:B------:R-:W-:-:S03]  /*0a00*/  @P2 LOP3.LUT R6, R6, R23, RZ, 0x3c, !PT ;  /* 0x0000001706062212 */ /* 0x000fc600078e3cff */
[----:B------:R-:W4:Y:S01]  /*0a10*/  @P3 LDG.E R19, desc[UR6][R10.64+0xe0] ;  /* 0x0000e0060a133981 */ /* 0x000f22000c1e1900 */
[----:B------:R-:W-:-:S03]  /*0a20*/  @P2 LOP3.LUT R7, R7, R26, RZ, 0x3c, !PT ;  /* 0x0000001a07072212 */ /* 0x000fc600078e3cff */
[----:B------:R-:W4:Y:S04]  /*0a30*/  @P3 LDG.E R23, desc[UR6][R10.64+0xe8] ;  /* 0x0000e8060a173981 */ /* 0x000f28000c1e1900 */
[----:B------:R-:W4:Y:S01]  /*0a40*/  @P3 LDG.E R26, desc[UR6][R10.64+0xec] ;  /* 0x0000ec060a1a3981 */ /* 0x000f22000c1e1900 */
[----:B---3--:R-:W-:-:S03]  /*0a50*/  @P1 LOP3.LUT R5, R5, R22, RZ, 0x3c, !PT ;  /* 0x0000001605051212 */ /* 0x008fc600078e3cff */
[----:B------:R-:W3:Y:S01]  /*0a60*/  @P3 LDG.E R22, desc[UR6][R10.64+0xdc] ;  /* 0x0000dc060a163981 */ /* 0x000ee2000c1e1900 */
[----:B--2---:R-:W-:-:S03]  /*0a70*/  @P2 LOP3.LUT R3, R3, R24, RZ, 0x3c, !PT ;  /* 0x0000001803032212 */ /* 0x004fc600078e3cff */
[----:B------:R-:W2:Y:S01]  /*0a80*/  @P3 LDG.E R24, desc[UR6][R10.64+0xe4] ;  /* 0x0000e4060a183981 */ /* 0x000ea2000c1e1900 */
[----:B------:R-:W-:Y:S02]  /*0a90*/  @P2 LOP3.LUT R5, R5, R20, RZ, 0x3c, !PT ;  /* 0x0000001405052212 */ /* 0x000fe400078e3cff */
[----:B----4-:R-:W-:Y:S01]  /*0aa0*/  @P2 LOP3.LUT R4, R4, R25, RZ, 0x3c, !PT ;  /* 0x0000001904042212 */ /* 0x010fe200078e3cff */
[----:B------:R-:W4:Y:S01]  /*0ab0*/  @P4 LDG.E R20, desc[UR6][R10.64+0xf0] ;  /* 0x0000f0060a144981 */ /* 0x000f22000c1e1900 */
[----:B------:R-:W-:-:S03]  /*0ac0*/  @P3 LOP3.LUT R6, R6, R19, RZ, 0x3c, !PT ;  /* 0x0000001306063212 */ /* 0x000fc600078e3cff */
        /* <DEDUP_REMOVED lines=10> */
[----:B----4-:R-:W-:-:S03]  /*0b70*/  @P4 LOP3.LUT R3, R3, R20, RZ, 0x3c, !PT ;  /* 0x0000001403034212 */ /* 0x010fc600078e3cff */
[----:B------:R-:W4:Y:S01]  /*0b80*/  @P5 LDG.E R20, desc[UR6][R10.64+0x10c] ;  /* 0x00010c060a145981 */ /* 0x000f22000c1e1900 */
[----:B------:R-:W-:-:S03]  /*0b90*/  @P4 LOP3.LUT R6, R6, R19, RZ, 0x3c, !PT ;  /* 0x0000001306064212 */ /* 0x000fc600078e3cff */
[----:B------:R-:W4:Y:S01]  /*0ba0*/  @P5 LDG.E R19, desc[UR6][R10.64+0x110] ;  /* 0x000110060a135981 */ /* 0x000f22000c1e1900 */
[----:B------:R-:W-:-:S03]  /*0bb0*/  @P4 LOP3.LUT R4, R4, R23, RZ, 0x3c, !PT ;  /* 0x0000001704044212 */ /* 0x000fc600078e3cff */
[----:B------:R-:W4:Y:S01]  /*0bc0*/  @P6 LDG.E R23, desc[UR6][R10.64+0x11c] ;  /* 0x00011c060a176981 */ /* 0x000f22000c1e1900 */
[----:B------:R-:W-:-:S03]  /*0bd0*/  @P5 LOP3.LUT R3, R3, R26, RZ, 0x3c, !PT ;  /* 0x0000001a03035212 */ /* 0x000fc600078e3cff */
        /* <DEDUP_REMOVED lines=9> */
[----:B------:R-:W4:Y:S04]  /*0c70*/  @P6 LDG.E R19, desc[UR6][R10.64+0x124] ;  /* 0x000124060a136981 */ /* 0x000f28000c1e1900 */
[----:B------:R-:W4:Y:S01]  /*0c80*/  @P6 LDG.E R20, desc[UR6][R10.64+0x128] ;  /* 0x000128060a146981 */ /* 0x000f22000c1e1900 */
[----:B------:R-:W-:Y:S02]  /*0c90*/  @P6 LOP3.LUT R6, R6, R23, RZ, 0x3c, !PT ;  /* 0x0000001706066212 */ /* 0x000fe400078e3cff */
[----:B------:R-:W-:Y:S01]  /*0ca0*/  @P6 LOP3.LUT R7, R7, R26, RZ, 0x3c, !PT ;  /* 0x0000001a07076212 */ /* 0x000fe200078e3cff */
[----:B------:R-:W4:Y:S04]  /*0cb0*/  @P0 LDG.E R23, desc[UR6][R10.64+0x130] ;  /* 0x000130060a170981 */ /* 0x000f28000c1e1900 */
[----:B------:R-:W4:Y:S01]  /*0cc0*/  @P0 LDG.E R26, desc[UR6][R10.64+0x13c] ;  /* 0x00013c060a1a0981 */ /* 0x000f22000c1e1900 */
[----:B---3--:R-:W-:-:S03]  /*0cd0*/  @P5 LOP3.LUT R5, R5, R22, RZ, 0x3c, !PT ;  /* 0x0000001605055212 */ /* 0x008fc600078e3cff */
[----:B------:R-:W3:Y:S01]  /*0ce0*/  @P0 LDG.E R22, desc[UR6][R10.64+0x12c] ;  /* 0x00012c060a160981 */ /* 0x000ee2000c1e1900 */
[----:B--2---:R-:W-:-:S03]  /*0cf0*/  @P6 LOP3.LUT R3, R3, R24, RZ, 0x3c, !PT ;  /* 0x0000001803036212 */ /* 0x004fc600078e3cff */
[----:B------:R-:W2:Y:S01]  /*0d00*/  @P0 LDG.E R24, desc[UR6][R10.64+0x134] ;  /* 0x000134060a180981 */ /* 0x000ea2000c1e1900 */
[----:B------:R-:W-:-:S04]  /*0d10*/  UIADD3 UR4, UPT, UPT, UR4, 0x10, URZ ;  /* 0x0000001004047890 */ /* 0x000fc8000fffe0ff */
[----:B------:R-:W-:Y:S01]  /*0d20*/  UISETP.NE.AND UP0, UPT, UR4, 0x20, UPT ;  /* 0x000000200400788c */ /* 0x000fe2000bf05270 */
[----:B----4-:R-:W-:Y:S02]  /*0d30*/  @P6 LOP3.LUT R4, R4, R19, RZ, 0x3c, !PT ;  /* 0x0000001304046212 */ /* 0x010fe400078e3cff */
[----:B------:R-:W-:Y:S02]  /*0d40*/  @P6 LOP3.LUT R5, R5, R20, RZ, 0x3c, !PT ;  /* 0x0000001405056212 */ /* 0x000fe400078e3cff */
[----:B------:R-:W-:Y:S02]  /*0d50*/  @P0 LOP3.LUT R4, R4, R25, RZ, 0x3c, !PT ;  /* 0x0000001904040212 */ /* 0x000fe400078e3cff */
[----:B------:R-:W-:Y:S02]  /*0d60*/  @P0 LOP3.LUT R6, R6, R23, RZ, 0x3c, !PT ;  /* 0x0000001706060212 */ /* 0x000fe400078e3cff */
[----:B------:R-:W-:Y:S02]  /*0d70*/  @P0 LOP3.LUT R5, R5, R26, RZ, 0x3c, !PT ;  /* 0x0000001a05050212 */ /* 0x000fe400078e3cff */
[----:B---3--:R-:W-:-:S02]  /*0d80*/  @P0 LOP3.LUT R3, R3, R22, RZ, 0x3c, !PT ;  /* 0x0000001603030212 */ /* 0x008fc400078e3cff */
[----:B--2---:R-:W-:Y:S01]  /*0d90*/  @P0 LOP3.LUT R7, R7, R24, RZ, 0x3c, !PT ;  /* 0x0000001807070212 */ /* 0x004fe200078e3cff */
[----:B------:R-:W-:Y:S06]  /*0da0*/  BRA.U UP0, `(.L_x_4) ;  /* 0xfffffff5004c7547 */ /* 0x000fec000b83ffff */
[----:B------:R-:W-:-:S05]  /*0db0*/  VIADD R16, R16, 0x1 ;  /* 0x0000000110107836 */ /* 0x000fca0000000000 */
[----:B------:R-:W-:-:S13]  /*0dc0*/  ISETP.NE.AND P0, PT, R16, 0x5, PT ;  /* 0x000000051000780c */ /* 0x000fda0003f05270 */
[----:B------:R-:W-:Y:S05]  /*0dd0*/  @P0 BRA `(.L_x_5) ;  /* 0xfffffff400300947 */ /* 0x000fea000383ffff */
[----:B------:R0:W-:Y:S01]  /*0de0*/  STL [R1+0x4], R3 ;  /* 0x0000040301007387 */ /* 0x0001e20000100800 */
[----:B------:R-:W-:-:S03]  /*0df0*/  ISETP.NE.U32.AND P0, PT, R21, 0x1, PT ;  /* 0x000000011500780c */ /* 0x000fc60003f05070 */
[----:B------:R0:W-:Y:S01]  /*0e00*/  STL.64 [R1+0x8], R6 ;  /* 0x0000080601007387 */ /* 0x0001e20000100a00 */
[----:B------:R-:W-:-:S03]  /*0e10*/  ISETP.NE.AND.EX P0, PT, RZ, RZ, PT, P0 ;  /* 0x000000ffff00720c */ /* 0x000fc60003f05300 */
[----:B------:R0:W-:Y:S10]  /*0e20*/  STL.64 [R1+0x10], R4 ;  /* 0x0000100401007387 */ /* 0x0001f40000100a00 */
[----:B------:R-:W-:Y:S05]  /*0e30*/  @!P0 BRA `(.L_x_3) ;  /* 0x0000001800048947 */ /* 0x000fea0003800000 */
[----:B------:R-:W-:Y:S01]  /*0e40*/  UMOV UR4, URZ ;  /* 0x000000ff00047c82 */ /* 0x000fe20008000000 */
[----:B------:R-:W-:Y:S01]  /*0e50*/  UMOV UR5, URZ ;  /* 0x000000ff00057c82 */ /* 0x000fe20008000000 */
[----:B------:R-:W-:Y:S02]  /*0e60*/  IMAD.MOV.U32 R16, RZ, RZ, RZ ;  /* 0x000000ffff107224 */ /* 0x000fe400078e00ff */
[----:B0-----:R-:W-:Y:S02]  /*0e70*/  IMAD.MOV.U32 R3, RZ, RZ, RZ ;  /* 0x000000ffff037224 */ /* 0x001fe400078e00ff */
[----:B------:R-:W-:Y:S02]  /*0e80*/  IMAD.U32 R5, RZ, RZ, UR4 ;  /* 0x00000004ff057e24 */ /* 0x000fe4000f8e00ff */
[----:B------:R-:W-:Y:S02]  /*0e90*/  IMAD.U32 R4, RZ, RZ, UR5 ;  /* 0x00000005ff047e24 */ /* 0x000fe4000f8e00ff */
[----:B------:R-:W-:-:S02]  /*0ea0*/  IMAD.U32 R7, RZ, RZ, UR4 ;  /* 0x00000004ff077e24 */ /* 0x000fc4000f8e00ff */
[----:B------:R-:W-:-:S07]  /*0eb0*/  IMAD.U32 R6, RZ, RZ, UR5 ;  /* 0x00000005ff067e24 */ /* 0x000fce000f8e00ff */
.L_x_7:
[----:B------:R-:W-:-:S06]  /*0ec0*/  IMAD R17, R16, 0x4, R1 ;  /* 0x0000000410117824 */ /* 0x000fcc00078e0201 */
[----:B------:R-:W5:Y:S01]  /*0ed0*/  LDL R17, [R17+0x4] ;  /* 0x0000040011117983 */ /* 0x000f620000100800 */
[----:B------:R-:W-:Y:S01]  /*0ee0*/  IMAD.SHL.U32 R18, R16, 0x20, RZ ;  /* 0x0000002010127824 */ /* 0x000fe200078e00ff */
[----:B------:R-:W-:-:S06]  /*0ef0*/  UMOV UR4, URZ ;  /* 0x000000ff00047c82 */ /* 0x000fcc0008000000 */
.L_x_6:
        /* <DEDUP_REMOVED lines=181> */
[----:B------:R-:W-:Y:S05]  /*1a50*/  @P0 BRA `(.L_x_3) ;  /* 0x0000000800fc0947 */ /* 0x000fea0003800000 */
[----:B------:R-:W-:Y:S01]  /*1a60*/  UMOV UR4, URZ ;  /* 0x000000ff00047c82 */ /* 0x000fe20008000000 */
[----:B------:R-:W-:Y:S01]  /*1a70*/  UMOV UR5, URZ ;  /* 0x000000ff00057c82 */ /* 0x000fe20008000000 */
[----:B------:R-:W-:Y:S02]  /*1a80*/  IMAD.MOV.U32 R16, RZ, RZ, RZ ;  /* 0x000000ffff107224 */ /* 0x000fe400078e00ff */
[----:B--2---:R-:W-:Y:S02]  /*1a90*/  IMAD.MOV.U32 R3, RZ, RZ, RZ ;  /* 0x000000ffff037224 */ /* 0x004fe400078e00ff */
[----:B------:R-:W-:Y:S02]  /*1aa0*/  IMAD.U32 R5, RZ, RZ, UR4 ;  /* 0x00000004ff057e24 */ /* 0x000fe4000f8e00ff */
[----:B------:R-:W-:Y:S02]  /*1ab0*/  IMAD.U32 R4, RZ, RZ, UR5 ;  /* 0x00000005ff047e24 */ /* 0x000fe4000f8e00ff */
[----:B------:R-:W-:-:S02]  /*1ac0*/  IMAD.U32 R7, RZ, RZ, UR4 ;  /* 0x00000004ff077e24 */ /* 0x000fc4000f8e00ff */
[----:B------:R-:W-:-:S07]  /*1ad0*/  IMAD.U32 R6, RZ, RZ, UR5 ;  /* 0x00000005ff067e24 */ /* 0x000fce000f8e00ff */
.L_x_9:
[----:B------:R-:W-:-:S06]  /*1ae0*/  IMAD R17, R16, 0x4, R1 ;  /* 0x0000000410117824 */ /* 0x000fcc00078e0201 */
[----:B------:R-:W5:Y:S01]  /*1af0*/  LDL R17, [R17+0x4] ;  /* 0x0000040011117983 */ /* 0x000f620000100800 */
[----:B------:R-:W-:Y:S01]  /*1b00*/  IMAD.SHL.U32 R18, R16, 0x20, RZ ;  /* 0x0000002010127824 */ /* 0x000fe200078e00ff */
[----:B------:R-:W-:-:S06]  /*1b10*/  UMOV UR4, URZ ;  /* 0x000000ff00047c82 */ /* 0x000fcc0008000000 */
.L_x_8:
        /* <DEDUP_REMOVED lines=10> */
[----:B------:R-:W4:Y:S04]  /*1bc0*/  @P3 LDG.E R26, desc[UR6][R10.64+0x4c] ;  /* 0x00004c060a1a3981 */ /* 0x000f28000c1e1900 */
[----:B------:R-:W4:Y:S04]  /*1bd0*/  @!P0 LDG.E R19, desc[UR6][R10.64+0x4] ;  /* 0x000004060a138981 */ /* 0x000f28000c1e1900 */
[----:B------:R-:W4:Y:S04]  /*1be0*/  @!P0 LDG.E R21, desc[UR6][R10.64+0xc] ;  /* 0x00000c060a158981 */ /* 0x000f28000c1e1900 */
[----:B------:R-:W4:Y:S01]  /*1bf0*/  @P3 LDG.E R25, desc[UR6][R10.64+0x40] ;  /* 0x000040060a193981 */ /* 0x000f22000c1e1900 */
[----:B--2---:R-:W-:-:S03]  /*1c00*/  @!P0 LOP3.LUT R5, R5, R20, RZ, 0x3c, !PT ;  /* 0x0000001405058212 */ /* 0x004fc600078e3cff */
[----:B------:R-:W2:Y:S01]  /*1c10*/  @!P0 LDG.E R20, desc[UR6][R10.64] ;  /* 0x000000060a148981 */ /* 0x000ea2000c1e1900 */
[----:B---3--:R-:W-:-:S03]  /*1c20*/  @P1 LOP3.LUT R5, R5, R22, RZ, 0x3c, !PT ;  /* 0x0000001605051212 */ /* 0x008fc600078e3cff */
[----:B------:R-:W3:Y:S01]  /*1c30*/  @!P0 LDG.E R22, desc[UR6][R10.64+0x8] ;  /* 0x000008060a168981 */ /* 0x000ee2000c1e1900 */
[----:B----4-:R-:W-:-:S03]  /*1c40*/  @P2 LOP3.LUT R5, R5, R24, RZ, 0x3c, !PT ;  /* 0x0000001805052212 */ /* 0x010fc600078e3cff */
[----:B------:R-:W4:Y:S01]  /*1c50*/  @P4 LDG.E R24, desc[UR6][R10.64+0x60] ;  /* 0x000060060a184981 */ /* 0x000f22000c1e1900 */
[----:B------:R-:W-:-:S03]  /*1c60*/  @P3 LOP3.LUT R5, R5, R26, RZ, 0x3c, !PT ;  /* 0x0000001a05053212 */ /* 0x000fc600078e3cff */
[----:B------:R-:W4:Y:S01]  /*1c70*/  @P5 LDG.E R26, desc[UR6][R10.64+0x74] ;  /* 0x000074060a1a5981 */ /* 0x000f22000c1e1900 */
[----:B------:R-:W-:-:S03]  /*1c80*/  @!P0 LOP3.LUT R6, R6, R19, RZ, 0x3c, !PT ;  /* 0x0000001306068212 */ /* 0x000fc600078e3cff */
[----:B------:R-:W4:Y:S01]  /*1c90*/  @P1 LDG.E R19, desc[UR6][R10.64+0x18] ;  /* 0x000018060a131981 */ /* 0x000f22000c1e1900 */
[----:B------:R-:W-:-:S03]  /*1ca0*/  @!P0 LOP3.LUT R4, R4, R21, RZ, 0x3c, !PT ;  /* 0x0000001504048212 */ /* 0x000fc600078e3cff */
[----:B------:R-:W4:Y:S01]  /*1cb0*/  @P1 LDG.E R21, desc[UR6][R10.64+0x20] ;  /* 0x000020060a151981 */ /* 0x000f22000c1e1900 */
[----:B--2---:R-:W-:-:S03]  /*1cc0*/  @!P0 LOP3.LUT R3, R3, R20, RZ, 0x3c, !PT ;  /* 0x0000001403038212 */ /* 0x004fc600078e3cff */
[----:B------:R-:W2:Y:S01]  /*1cd0*/  @P1 LDG.E R20, desc[UR6][R10.64+0x14] ;  /* 0x000014060a141981 */ /* 0x000ea2000c1e1900 */
[----:B---3--:R-:W-:-:S03]  /*1ce0*/  @!P0 LOP3.LUT R7, R7, R22, RZ, 0x3c, !PT ;  /* 0x0000001607078212 */ /* 0x008fc600078e3cff */
[----:B------:R-:W3:Y:S01]  /*1cf0*/  @P1 LDG.E R22, desc[UR6][R10.64+0x1c] ;  /* 0x00001c060a161981 */ /* 0x000ee2000c1e1900 */
[----:B----4-:R-:W-:-:S03]  /*1d00*/  @P4 LOP3.LUT R5, R5, R24, RZ, 0x3c, !PT ;  /* 0x0000001805054212 */ /* 0x010fc600078e3cff */
[----:B------:R-:W4:Y:S01]  /*1d10*/  @P2 LDG.E R24, desc[UR6][R10.64+0x28] ;  /* 0x000028060a182981 */ /* 0x000f22000c1e1900 */
[----:B------:R-:W-:-:S03]  /*1d20*/  @P1 LOP3.LUT R6, R6, R19, RZ, 0x3c, !PT ;  /* 0x0000001306061212 */ /* 0x000fc600078e3cff */
[----:B------:R-:W4:Y:S01]  /*1d30*/  @P2 LDG.E R19, desc[UR6][R10.64+0x2c] ;  /* 0x00002c060a132981 */ /* 0x000f22000c1e1900 */
[----:B------:R-:W-:-:S03]  /*1d40*/  @P1 LOP3.LUT R4, R4, R21, RZ, 0x3c, !PT ;  /* 0x0000001504041212 */ /* 0x000fc600078e3cff */
        /* <DEDUP_REMOVED lines=9> */
[----:B------:R-:W-:Y:S02]  /*1de0*/  @P2 LOP3.LUT R4, R4, R21, RZ, 0x3c, !PT ;  /* 0x0000001504042212 */ /* 0x000fe400078e3cff */
[----:B------:R-:W-:Y:S01]  /*1df0*/  @P3 LOP3.LUT R6, R6, R25, RZ, 0x3c, !PT ;  /* 0x0000001906063212 */ /* 0x000fe200078e3cff */
        /* <DEDUP_REMOVED lines=20> */
[----:B------:R-:W-:Y:S02]  /*1f40*/  LOP3.LUT P0, RZ, R23, 0x80, RZ, 0xc0, !PT ;  /* 0x0000008017ff7812 */ /* 0x000fe4000780c0ff */
[----:B------:R-:W-:Y:S02]  /*1f50*/  @P5 LOP3.LUT R5, R5, R26, RZ, 0x3c, !PT ;  /* 0x0000001a05055212 */ /* 0x000fe400078e3cff */
[----:B------:R-:W4:Y:S01]  /*1f60*/  @P6 LDG.E R26, desc[UR6][R10.64+0x88] ;  /* 0x000088060a1a6981 */ /* 0x000f22000c1e1900 */
[----:B------:R-:W-:-:S03]  /*1f70*/  @P5 LOP3.LUT R6, R6, R19, RZ, 0x3c, !PT ;  /* 0x0000001306065212 */ /* 0x000fc600078e3cff */
[----:B------:R-:W4:Y:S01]  /*1f80*/  @P6 LDG.E R19, desc[UR6][R10.64+0x84] ;  /* 0x000084060a136981 */ /* 0x000f22000c1e1900 */
[----:B------:R-:W-:-:S04]  /*1f90*/  @P5 LOP3.LUT R4, R4, R21, RZ, 0x3c, !PT ;  /* 0x0000001504045212 */ /* 0x000fc800078e3cff */
        /* <DEDUP_REMOVED lines=9> */
[----:B------:R-:W-:Y:S02]  /*2030*/  @P6 LOP3.LUT R5, R5, R26, RZ, 0x3c, !PT ;  /* 0x0000001a05056212 */ /* 0x000fe400078e3cff */
[----:B------:R-:W-:Y:S02]  /*2040*/  @P6 LOP3.LUT R4, R4, R19, RZ, 0x3c, !PT ;  /* 0x0000001304046212 */ /* 0x000fe400078e3cff */
[----:B------:R-:W-:Y:S02]  /*2050*/  @P0 LOP3.LUT R6, R6, R21, RZ, 0x3c, !PT ;  /* 0x0000001506060212 */ /* 0x000fe400078e3cff */
[----:B------:R-:W-:Y:S02]  /*2060*/  @P0 LOP3.LUT R4, R4, R25, RZ, 0x3c, !PT ;  /* 0x0000001904040212 */ /* 0x000fe400078e3cff */
[----:B--2---:R-:W-:Y:S02]  /*2070*/  @P0 LOP3.LUT R3, R3, R20, RZ, 0x3c, !PT ;  /* 0x0000001403030212 */ /* 0x004fe400078e3cff */
[----:B---3--:R-:W-:-:S02]  /*2080*/  @P0 LOP3.LUT R7, R7, R22, RZ, 0x3c, !PT ;  /* 0x0000001607070212 */ /* 0x008fc400078e3cff */
[----:B----4-:R-:W-:Y:S02]  /*2090*/  @P0 LOP3.LUT R5, R5, R24, RZ, 0x3c, !PT ;  /* 0x0000001805050212 */ /* 0x010fe400078e3cff */
[----:B------:R-:W-:-:S13]  /*20a0*/  R2P PR, R23.B1, 0x7f ;  /* 0x0000007f17007804 */ /* 0x000fda0000001000 */
[----:B------:R-:W2:Y:S04]  /*20b0*/  @P0 LDG.E R22, desc[UR6][R10.64+0xa0] ;  /* 0x0000a0060a160981 */ /* 0x000ea8000c1e1900 */
[----:B------:R-:W3:Y:S04]  /*20c0*/  @P0 LDG.E R19, desc[UR6][R10.64+0xa4] ;  /* 0x0000a4060a130981 */ /* 0x000ee8000c1e1900 */
[----:B------:R-:W4:Y:S04]  /*20d0*/  @P0 LDG.E R21, desc[UR6][R10.64+0xac] ;  /* 0x0000ac060a150981 */ /* 0x000f28000c1e1900 */
        /* <DEDUP_REMOVED lines=14> */
[----:B------:R-:W-:Y:S02]  /*21c0*/  LOP3.LUT P0, RZ, R23, 0x8000, RZ, 0xc0, !PT ;  /* 0x0000800017ff7812 */ /* 0x000fe4000780c0ff */
        /* <DEDUP_REMOVED lines=22> */
[----:B------:R-:W-:Y:S01]  /*2330*/  @P2 LOP3.LUT R5, R5, R24, RZ, 0x3c, !PT ;  /* 0x0000001805052212 */ /* 0x000fe200078e3cff */
[----:B------:R-:W4:Y:S04]  /*2340*/  @P4 LDG.E R23, desc[UR6][R10.64+0xfc] ;  /* 0x0000fc060a174981 */ /* 0x000f28000c1e1900 */
        /* <DEDUP_REMOVED lines=12> */
[----:B------:R-:W3:Y:S01]  /*2410*/  @P5 LDG.E R23, desc[UR6][R10.64+0x110] ;  /* 0x000110060a175981 */ /* 0x000ee2000c1e1900 */
[----:B------:R-:W-:-:S03]  /*2420*/  @P4 LOP3.LUT R3, R3, R24, RZ, 0x3c, !PT ;  /* 0x0000001803034212 */ /* 0x000fc600078e3cff */
[----:B------:R-:W3:Y:S01]  /*2430*/  @P5 LDG.E R24, desc[UR6][R10.64+0x10c] ;  /* 0x00010c060a185981 */ /* 0x000ee2000c1e1900 */
[----:B------:R-:W-:-:S03]  /*2440*/  @P4 LOP3.LUT R5, R5, R20, RZ, 0x3c, !PT ;  /* 0x0000001405054212 */ /* 0x000fc600078e3cff */
[----:B------:R-:W3:Y:S01]  /*2450*/  @P6 LDG.E R20, desc[UR6][R10.64+0x120] ;  /* 0x000120060a146981 */ /* 0x000ee2000c1e1900 */
[----:B------:R-:W-:-:S03]  /*2460*/  @P5 LOP3.LUT R5, R5, R26, RZ, 0x3c, !PT ;  /* 0x0000001a05055212 */ /* 0x000fc600078e3cff */
[----:B------:R-:W3:Y:S01]  /*2470*/  @P0 LDG.E R26, desc[UR6][R10.64+0x134] ;  /* 0x000134060a1a0981 */ /* 0x000ee2000c1e1900 */
[----:B--2---:R-:W-:-:S03]  /*2480*/  @P5 LOP3.LUT R3, R3, R22, RZ, 0x3c, !PT ;  /* 0x0000001603035212 */ /* 0x004fc600078e3cff */
[----:B------:R-:W2:Y:S01]  /*2490*/  @P6 LDG.E R22, desc[UR6][R10.64+0x128] ;  /* 0x000128060a166981 */ /* 0x000ea2000c1e1900 */
[----:B------:R-:W-:-:S03]  /*24a0*/  @P6 LOP3.LUT R3, R3, R28, RZ, 0x3c, !PT ;  /* 0x0000001c03036212 */ /* 0x000fc600078e3cff */
[----:B------:R-:W2:Y:S01]  /*24b0*/  @P0 LDG.E R28, desc[UR6][R10.64+0x13c] ;  /* 0x00013c060a1c0981 */ /* 0x000ea2000c1e1900 */
[----:B----4-:R-:W-:-:S03]  /*24c0*/  @P5 LOP3.LUT R6, R6, R21, RZ, 0x3c, !PT ;  /* 0x0000001506065212 */ /* 0x010fc600078e3cff */
[----:B------:R-:W4:Y:S01]  /*24d0*/  @P6 LDG.E R21, desc[UR6][R10.64+0x124] ;  /* 0x000124060a156981 */ /* 0x000f22000c1e1900 */
[----:B---3--:R-:W-:Y:S02]  /*24e0*/  @P5 LOP3.LUT R4, R4, R23, RZ, 0x3c, !PT ;  /* 0x0000001704045212 */ /* 0x008fe400078e3cff */
[----:B------:R-:W-:Y:S01]  /*24f0*/  @P6 LOP3.LUT R6, R6, R19, RZ, 0x3c, !PT ;  /* 0x0000001306066212 */ /* 0x000fe200078e3cff */
[----:B------:R-:W3:Y:S01]  /*2500*/  @P0 LDG.E R23, desc[UR6][R10.64+0x138] ;  /* 0x000138060a170981 */ /* 0x000ee2000c1e1900 */
[----:B------:R-:W-:-:S03]  /*2510*/  @P5 LOP3.LUT R7, R7, R24, RZ, 0x3c, !PT ;  /* 0x0000001807075212 */ /* 0x000fc600078e3cff */
[----:B------:R-:W3:Y:S04]  /*2520*/  @P0 LDG.E R24, desc[UR6][R10.64+0x12c] ;  /* 0x00012c060a180981 */ /* 0x000ee8000c1e1900 */
[----:B------:R-:W3:Y:S01]  /*2530*/  @P0 LDG.E R19, desc[UR6][R10.64+0x130] ;  /* 0x000130060a130981 */ /* 0x000ee2000c1e1900 */
[----:B------:R-:W-:-:S04]  /*2540*/  UIADD3 UR4, UPT, UPT, UR4, 0x10, URZ ;  /* 0x0000001004047890 */ /* 0x000fc8000fffe0ff */
[----:B------:R-:W-:Y:S01]  /*2550*/  UISETP.NE.AND UP0, UPT, UR4, 0x20, UPT ;  /* 0x000000200400788c */ /* 0x000fe2000bf05270 */
[----:B------:R-:W-:-:S04]  /*2560*/  @P6 LOP3.LUT R7, R7, R20, RZ, 0x3c, !PT ;  /* 0x0000001407076212 */ /* 0x000fc800078e3cff */
[----:B------:R-:W-:Y:S02]  /*2570*/  @P0 LOP3.LUT R7, R7, R26, RZ, 0x3c, !PT ;  /* 0x0000001a07070212 */ /* 0x000fe400078e3cff */
[----:B--2---:R-:W-:-:S04]  /*2580*/  @P6 LOP3.LUT R5, R5, R22, RZ, 0x3c, !PT ;  /* 0x0000001605056212 */ /* 0x004fc800078e3cff */
[----:B------:R-:W-:Y:S02]  /*2590*/  @P0 LOP3.LUT R5, R5, R28, RZ, 0x3c, !PT ;  /* 0x0000001c05050212 */ /* 0x000fe400078e3cff */
[----:B----4-:R-:W-:-:S04]  /*25a0*/  @P6 LOP3.LUT R4, R4, R21, RZ, 0x3c, !PT ;  /* 0x0000001504046212 */ /* 0x010fc800078e3cff */
[----:B---3--:R-:W-:Y:S02]  /*25b0*/  @P0 LOP3.LUT R4, R4, R23, RZ, 0x3c, !PT ;  /* 0x0000001704040212 */ /* 0x008fe400078e3cff */
[----:B------:R-:W-:Y:S02]  /*25c0*/  @P0 LOP3.LUT R3, R3, R24, RZ, 0x3c, !PT ;  /* 0x0000001803030212 */ /* 0x000fe400078e3cff */
[----:B------:R-:W-:Y:S01]  /*25d0*/  @P0 LOP3.LUT R6, R6, R19, RZ, 0x3c, !PT ;  /* 0x0000001306060212 */ /* 0x000fe200078e3cff */
[----:B------:R-:W-:Y:S06]  /*25e0*/  BRA.U UP0, `(.L_x_8) ;  /* 0xfffffff5004c7547 */ /* 0x000fec000b83ffff */
[----:B------:R-:W-:-:S05]  /*25f0*/  VIADD R16, R16, 0x1 ;  /* 0x0000000110107836 */ /* 0x000fca0000000000 */
[----:B------:R-:W-:-:S13]  /*2600*/  ISETP.NE.AND P0, PT, R16, 0x5, PT ;  /* 0x000000051000780c */ /* 0x000fda0003f05270 */
[----:B------:R-:W-:Y:S05]  /*2610*/  @P0 BRA `(.L_x_9) ;  /* 0xfffffff400300947 */ /* 0x000fea000383ffff */
[----:B------:R3:W-:Y:S04]  /*2620*/  STL [R1+0x4], R3 ;  /* 0x0000040301007387 */ /* 0x0007e80000100800 */
[----:B------:R3:W-:Y:S04]  /*2630*/  STL.64 [R1+0x8], R6 ;  /* 0x0000080601007387 */ /* 0x0007e80000100a00 */
[----:B------:R3:W-:Y:S02]  /*2640*/  STL.64 [R1+0x10], R4 ;  /* 0x0000100401007387 */ /* 0x0007e40000100a00 */
.L_x_3:
[----:B------:R-:W-:Y:S05]  /*2650*/  BSYNC.RECONVERGENT B1 ;  /* 0x0000000000017941 */ /* 0x000fea0003800200 */
.L_x_2:
[----:B------:R-:W-:Y:S01]  /*2660*/  ISETP.GT.U32.AND P0, PT, R15, 0x3, PT ;  /* 0x000000030f00780c */ /* 0x000fe20003f04070 */
[----:B------:R-:W-:Y:S01]  /*2670*/  VIADD R13, R13, 0x1 ;  /* 0x000000010d0d7836 */ /* 0x000fe20000000000 */
[--C-:B------:R-:W-:Y:S02]  /*2680*/  SHF.R.U64 R15, R15, 0x2, R14.reuse ;  /* 0x000000020f0f7819 */ /* 0x100fe4000000120e */
[----:B------:R-:W-:Y:S02]  /*2690*/  ISETP.GT.U32.AND.EX P0, PT, R14, RZ, PT, P0 ;  /* 0x000000ff0e00720c */ /* 0x000fe40003f04100 */
[----:B------:R-:W-:-:S11]  /*26a0*/  SHF.R.U32.HI R14, RZ, 0x2, R14 ;  /* 0x00000002ff0e7819 */ /* 0x000fd6000001160e */
[----:B------:R-:W-:Y:S05]  /*26b0*/  @P0 BRA `(.L_x_10) ;  /* 0xffffffd800cc0947 */ /* 0x000fea000383ffff */
.L_x_1:
[----:B------:R-:W-:Y:S05]  /*26c0*/  BSYNC.RECONVERGENT B0 ;  /* 0x0000000000007941 */ /* 0x000fea0003800200 */
.L_x_0:
[----:B------:R-:W4:Y:S01]  /*26d0*/  LDCU UR5, c[0x0][0x388] ;  /* 0x00007100ff0577ac */ /* 0x000f220008000800 */
[----:B------:R-:W0:Y:S01]  /*26e0*/  S2R R13, SR_LANEID ;  /* 0x00000000000d7919 */ /* 0x000e220000000000 */
[----:B------:R-:W-:Y:S01]  /*26f0*/  BSSY.RECONVERGENT B0, `(.L_x_11) ;  /* 0x000002b000007945 */ /* 0x000fe20003800200 */
[----:B-1----:R-:W-:Y:S01]  /*2700*/  IMAD.MOV.U32 R8, RZ, RZ, RZ ;  /* 0x000000ffff087224 */ /* 0x002fe200078e00ff */
[----:B----4-:R-:W-:-:S13]  /*2710*/  ISETP.GE.U32.AND P0, PT, R0, UR5, PT ;  /* 0x0000000500007c0c */ /* 0x010fda000bf06070 */
[----:B------:R-:W-:Y:S05]  /*2720*/  @P0 BRA `(.L_x_12) ;  /* 0x00000000009c0947 */ /* 0x000fea0003800000 */
[----:B------:R-:W0:Y:S01]  /*2730*/  LDCU UR4, c[0x0][0x370] ;  /* 0x00006e00ff0477ac */ /* 0x000e220008000800 */
[----:B------:R-:W-:Y:S02]  /*2740*/  IMAD.MOV.U32 R10, RZ, RZ, R3 ;  /* 0x000000ffff0a7224 */ /* 0x000fe400078e0003 */
[----:B------:R-:W-:Y:S02]  /*2750*/  IMAD.MOV.U32 R14, RZ, RZ, R6 ;  /* 0x000000ffff0e7224 */ /* 0x000fe400078e0006 */
[----:B------:R-:W-:Y:S02]  /*2760*/  IMAD.MOV.U32 R8, RZ, RZ, RZ ;  /* 0x000000ffff087224 */ /* 0x000fe400078e00ff */
[----:B0-23--:R-:W-:-:S07]  /*2770*/  IMAD R3, R12, UR4, RZ ;  /* 0x000000040c037c24 */ /* 0x00dfce000f8e02ff */
.L_x_13:
[----:B------:R-:W-:Y:S01]  /*2780*/  SHF.R.U32.HI R6, RZ, 0x2, R10 ;  /* 0x00000002ff067819 */ /* 0x000fe2000001160a */
[----:B------:R-:W-:Y:S01]  /*2790*/  IMAD.SHL.U32 R9, R5, 0x10, RZ ;  /* 0x0000001005097824 */ /* 0x000fe200078e00ff */
[----:B------:R-:W-:Y:S01]  /*27a0*/  SHF.R.U32.HI R11, RZ, 0x2, R14 ;  /* 0x00000002ff0b7819 */ /* 0x000fe2000001160e */
[----:B------:R-:W-:Y:S01]  /*27b0*/  IMAD.MOV.U32 R12, RZ, RZ, R4 ;  /* 0x000000ffff0c7224 */ /* 0x000fe200078e0004 */
[----:B------:R-:W-:Y:S01]  /*27c0*/  LOP3.LUT R6, R6, R10, RZ, 0x3c, !PT ;  /* 0x0000000a06067212 */ /* 0x000fe200078e3cff */
[----:B------:R-:W-:Y:S01]  /*27d0*/  IMAD.IADD R0, R3, 0x1, R0 ;  /* 0x0000000103007824 */ /* 0x000fe200078e0200 */
[----:B------:R-:W-:Y:S01]  /*27e0*/  LOP3.LUT R11, R11, R14, RZ, 0x3c, !PT ;  /* 0x0000000e0b0b7212 */ /* 0x000fe200078e3cff */
[----:B------:R-:W-:Y:S02]  /*27f0*/  IMAD.MOV.U32 R14, RZ, RZ, R12 ;  /* 0x000000ffff0e7224 */ /* 0x000fe400078e000c */
[----:B------:R-:W-:Y:S01]  /*2800*/  IMAD.SHL.U32 R10, R6, 0x2, RZ ;  /* 0x00000002060a7824 */ /* 0x000fe200078e00ff */
[----:B------:R-:W-:-:S04]  /*2810*/  ISETP.GE.U32.AND P1, PT, R0, UR5, PT ;  /* 0x0000000500007c0c */ /* 0x000fc8000bf26070 */
[----:B------:R-:W-:Y:S01]  /*2820*/  LOP3.LUT R10, R6, R10, R9, 0x96, !PT ;  /* 0x0000000a060a7212 */ /* 0x000fe200078e9609 */
[----:B------:R-:W-:-:S03]  /*2830*/  IMAD.SHL.U32 R9, R11, 0x2, RZ ;  /* 0x000000020b097824 */ /* 0x000fc600078e00ff */
[----:B------:R-:W-:-:S05]  /*2840*/  LOP3.LUT R4, R10, R5, RZ, 0x3c, !PT ;  /* 0x000000050a047212 */ /* 0x000fca00078e3cff */
[----:B------:R-:W-:-:S05]  /*2850*/  IMAD.SHL.U32 R6, R4, 0x10, RZ ;  /* 0x0000001004067824 */ /* 0x000fca00078e00ff */
[----:B------:R-:W-:Y:S01]  /*2860*/  LOP3.LUT R9, R11, R9, R6, 0x96, !PT ;  /* 0x000000090b097212 */ /* 0x000fe200078e9606 */
[----:B------:R-:W-:Y:S01]  /*2870*/  IMAD.MOV.U32 R11, RZ, RZ, 0x2f800000 ;  /* 0x2f800000ff0b7424 */ /* 0x000fe200078e00ff */
[C---:B------:R-:W-:Y:S01]  /*2880*/  IADD3 R6, PT, PT, R2.reuse, 0x587c5, R4 ;  /* 0x000587c502067810 */ /* 0x040fe20007ffe004 */
[----:B------:R-:W-:Y:S01]  /*2890*/  VIADD R2, R2, 0xb0f8a ;  /* 0x000b0f8a02027836 */ /* 0x000fe20000000000 */
[----:B------:R-:W-:Y:S02]  /*28a0*/  LOP3.LUT R9, R9, R4, RZ, 0x3c, !PT ;  /* 0x0000000409097212 */ /* 0x000fe400078e3cff */
[----:B------:R-:W-:-:S03]  /*28b0*/  I2FP.F32.U32 R6, R6 ;  /* 0x0000000600067245 */ /* 0x000fc60000201000 */
[----:B------:R-:W-:Y:S02]  /*28c0*/  IMAD.IADD R10, R9, 0x1, R2 ;  /* 0x00000001090a7824 */ /* 0x000fe400078e0202 */
[----:B------:R-:W-:-:S03]  /*28d0*/  FFMA R6, R6, R11, 1.1641532182693481445e-10 ;  /* 0x2f00000006067423 */ /* 0x000fc6000000000b */
[----:B------:R-:W-:-:S05]  /*28e0*/  I2FP.F32.U32 R10, R10 ;  /* 0x0000000a000a7245 */ /* 0x000fca0000201000 */
[----:B------:R-:W-:-:S04]  /*28f0*/  FFMA R10, R10, R11, 1.1641532182693481445e-10 ;  /* 0x2f0000000a0a7423 */ /* 0x000fc8000000000b */
[----:B------:R-:W-:Y:S01]  /*2900*/  FMUL R11, R10, R10 ;  /* 0x0000000a0a0b7220 */ /* 0x000fe20000400000 */
[----:B------:R-:W-:Y:S02]  /*2910*/  IMAD.MOV.U32 R10, RZ, RZ, R7 ;  /* 0x000000ffff0a7224 */ /* 0x000fe400078e0007 */
[----:B------:R-:W-:Y:S02]  /*2920*/  IMAD.MOV.U32 R7, RZ, RZ, R5 ;  /* 0x000000ffff077224 */ /* 0x000fe400078e0005 */
[----:B------:R-:W-:Y:S01]  /*2930*/  FFMA R11, R6, R6, R11 ;  /* 0x00000006060b7223 */ /* 0x000fe2000000000b */
[----:B------:R-:W-:Y:S02]  /*2940*/  VIADD R6, R8, 0x1 ;  /* 0x0000000108067836 */ /* 0x000fe40000000000 */
[----:B------:R-:W-:Y:S02]  /*2950*/  IMAD.MOV.U32 R5, RZ, RZ, R9 ;  /* 0x000000ffff057224 */ /* 0x000fe400078e0009 */
[----:B------:R-:W-:-:S13]  /*2960*/  FSETP.GTU.AND P0, PT, R11, 1, PT ;  /* 0x3f8000000b00780b */ /* 0x000fda0003f0c000 */
[----:B------:R-:W-:-:S04]  /*2970*/  @P0 IMAD.MOV R6, RZ, RZ, R8 ;  /* 0x000000ffff060224 */ /* 0x000fc800078e0208 */
[----:B------:R-:W-:Y:S01]  /*2980*/  IMAD.MOV.U32 R8, RZ, RZ, R6 ;  /* 0x000000ffff087224 */ /* 0x000fe200078e0006 */
[----:B------:R-:W-:Y:S06]  /*2990*/  @!P1 BRA `(.L_x_13) ;  /* 0xfffffffc00789947 */ /* 0x000fec000383ffff */
.L_x_12:
[----:B------:R-:W-:Y:S05]  /*29a0*/  BSYNC.RECONVERGENT B0 ;  /* 0x0000000000007941 */ /* 0x000fea0003800200 */
.L_x_11:
[----:B------:R-:W1:Y:S08]  /*29b0*/  REDUX.SUM UR8, R8 ;  /* 0x00000000080873c4 */ /* 0x000e70000000c000 */
[----:B0-23--:R-:W0:Y:S01]  /*29c0*/  LDC.64 R2, c[0x0][0x380] ;  /* 0x0000e000ff027b82 */ /* 0x00de220000000a00 */
[----:B------:R-:W-:Y:S02]  /*29d0*/  VOTEU.ANY UR4, UPT, PT ;  /* 0x0000000000047886 */ /* 0x000fe400038e0100 */
[----:B------:R-:W-:-:S06]  /*29e0*/  UFLO.U32 UR4, UR4 ;  /* 0x00000004000472bd */ /* 0x000fcc00080e0000 */
[----:B------:R-:W-:Y:S01]  /*29f0*/  ISETP.EQ.U32.AND P0, PT, R13, UR4, PT ;  /* 0x000000040d007c0c */ /* 0x000fe2000bf02070 */
[----:B-1----:R-:W-:-:S12]  /*2a00*/  IMAD.U32 R5, RZ, RZ, UR8 ;  /* 0x00000008ff057e24 */ /* 0x002fd8000f8e00ff */
[----:B0-----:R-:W-:Y:S01]  /*2a10*/  @P0 REDG.E.ADD.STRONG.GPU desc[UR6][R2.64], R5 ;  /* 0x000000050200098e */ /* 0x001fe2000c12e106 */
[----:B------:R-:W-:Y:S05]  /*2a20*/  EXIT ;  /* 0x000000000000794d */ /* 0x000fea0003800000 */
.L_x_14:
[----:B------:R-:W-:-:S00]  /*2a30*/  BRA `(.L_x_14) ;  /* 0xfffffffc00fc7947 */ /* 0x000fc0000383ffff */
[----:B------:R-:W-:-:S00]  /*2a40*/  NOP ;  /* 0x0000000000007918 */ /* 0x000fc00000000000 */
        /* <DEDUP_REMOVED lines=11> */
.L_x_15:


//--------------------- .nv.global.init           --------------------------
	.section	.nv.global.init,"aw",@progbits
	.align	4
.nv.global.init:
	.type		mrg32k3aM1SubSeq,@object
	.size		mrg32k3aM1SubSeq,(mrg32k3aM2SubSeq - mrg32k3aM1SubSeq)
mrg32k3aM1SubSeq:
        /*0000*/ 	.byte	0x0b, 0xcc, 0xee, 0x04, 0x73, 0x29, 0x8b, 0x6f, 0xf6, 0x53, 0x03, 0xf6, 0x23, 0xf6, 0xea, 0xda
        /* <DEDUP_REMOVED lines=125> */
	.type		mrg32k3aM2SubSeq,@object
	.size		mrg32k3aM2SubSeq,(mrg32k3aM1 - mrg32k3aM2SubSeq)
mrg32k3aM2SubSeq:
        /* <DEDUP_REMOVED lines=126> */
	.type		mrg32k3aM1,@object
	.size		mrg32k3aM1,(mrg32k3aM1Seq - mrg32k3aM1)
mrg32k3aM1:
        /* <DEDUP_REMOVED lines=144> */
	.type		mrg32k3aM1Seq,@object
	.size		mrg32k3aM1Seq,(mrg32k3aM2 - mrg32k3aM1Seq)
mrg32k3aM1Seq:
        /* <DEDUP_REMOVED lines=144> */
	.type		mrg32k3aM2,@object
	.size		mrg32k3aM2,(mrg32k3aM2Seq - mrg32k3aM2)
mrg32k3aM2:
        /* <DEDUP_REMOVED lines=144> */
	.type		mrg32k3aM2Seq,@object
	.size		mrg32k3aM2Seq,(precalc_xorwow_matrix - mrg32k3aM2Seq)
mrg32k3aM2Seq:
        /* <DEDUP_REMOVED lines=144> */
	.type		precalc_xorwow_matrix,@object
	.size		precalc_xorwow_matrix,(precalc_xorwow_offset_matrix - precalc_xorwow_matrix)
precalc_xorwow_matrix:
        /* <DEDUP_REMOVED lines=6400> */
	.type		precalc_xorwow_offset_matrix,@object
	.size		precalc_xorwow_offset_matrix,(.L_1 - precalc_xorwow_offset_matrix)
precalc_xorwow_offset_matrix:
        /* <DEDUP_REMOVED lines=6400> */
.L_1:


//--------------------- .nv.shared.reserved.0     --------------------------
	.section	.nv.shared.reserved.0,"aw",@nobits
	.weak		__nv_reservedSMEM_offset_0_alias
	.size		__nv_reservedSMEM_offset_0_alias, 0, 64
	.other		__nv_reservedSMEM_offset_0_alias,@"STO_CUDA_RESERVED_SHARED STV_DEFAULT"
__nv_reservedSMEM_offset_0_alias:
	.zero		0
	.zero		64


//--------------------- .nv.constant0._Z18monteCarloPiKernelPjjj --------------------------
	.section	.nv.constant0._Z18monteCarloPiKernelPjjj,"a",@progbits
	.sectionflags	@""
	.align	4
.nv.constant0._Z18monteCarloPiKernelPjjj:
	.zero		912


//--------------------- SYMBOLS --------------------------

	.type		.nv.reservedSmem.offset0,@object
	.size		.nv.reservedSmem.offset0,0x4
